	.target	sm_90a

	.elftype	@"ET_EXEC"


//--------------------- .note.nv.tkinfo           --------------------------
	.section	.note.nv.tkinfo,"",@"SHT_NOTE"
	.sectionflags	@"SHF_NOTE_NV_TKINFO"
	.tkinfo
        /*0018*/ 	.word	0x00000002
        /*0030*/ 	.string	""
        /*0030*/ 	.string	"ptxas"
        /*0030*/ 	.string	"Cuda compilation tools, release 13.0, V13.0.88"
        /*0030*/ 	.string	"Build cuda_13.0.r13.0/compiler.36424714_0"
        /*0030*/ 	.string	"-arch sm_90a -m 64 "



//--------------------- .note.nv.cuinfo           --------------------------
	.section	.note.nv.cuinfo,"",@"SHT_NOTE"
	.sectionflags	@"SHF_NOTE_NV_CUINFO"
        /*0018*/ 	.short	0x0002
        /*001a*/ 	.short	0x005a
        /*001c*/ 	.short	0x0082
	.zero		2


//--------------------- .nv.info                  --------------------------
	.section	.nv.info,"",@"SHT_CUDA_INFO"
	.align	4


	//----- nvinfo : EIATTR_REGCOUNT
	.align		4
        /*0000*/ 	.byte	0x04, 0x2f
        /*0002*/ 	.short	(.L_15 - .L_14)
	.align		4
.L_14:
        /*0004*/ 	.word	index@(_ZN7cutlass13device_kernelINS_4gemm6kernel13GemmUniversalIN4cute5tupleIJiiiiEEENS1_10collective13CollectiveMmaINS1_34MainloopSm90TmaGmmaWarpSpecializedILi3ENS5_IJNS4_1CILi2EEENSA_ILi1EEESC_EEENS1_35KernelTmaWarpSpecializedCooperativeEEENS5_IJNSA_ILi128EEENSA_ILi8EEENSA_ILi256EEEEEENS_10bfloat16_tENS5_IJlSC_lEEESK_SL_NS4_8TiledMMAINS4_8MMA_AtomIJNS4_4SM904GMMA26MMA_64x8x16_F32BF16BF16_SSILNSP_5MajorE0ELSR_0ELNSP_7ScaleInE1ELSS_1EEEEEENS4_6LayoutISD_NS5_IJSC_NSA_ILi0EEESW_EEEEENS5_IJNS4_10UnderscoreESZ_SZ_EEEEENS4_13SM90_TMA_LOADENS4_14ComposedLayoutINS4_7SwizzleILi3ELi4ELi3EEENS4_18smem_ptr_flag_bitsILi16EEENSV_INS5_IJSH_NSA_ILi64EEEEEENS5_IJS18_SC_EEEEEEEvNS4_8identityENS4_23SM90_TMA_LOAD_MULTICASTES1C_vS1D_EENS_8epilogue10collective6detail29Sm90TmaWarpSpecializedAdapterINS1H_15DefaultEpilogueISK_SL_SL_NS1G_6thread17LinearCombinationISK_Li1EffLNS1L_9ScaleType4KindE0ELNS_15FloatRoundStyleE2ESK_EENS1_15EpilogueDefaultEEEEEvvEEEEvNT_6ParamsE)
        /*0008*/ 	.word	0x000000a8


	//----- nvinfo : EIATTR_FRAME_SIZE
	.align		4
.L_15:
        /*000c*/ 	.byte	0x04, 0x11
        /*000e*/ 	.short	(.L_17 - .L_16)
	.align		4
.L_16:
        /*0010*/ 	.word	index@(_ZN7cutlass13device_kernelINS_4gemm6kernel13GemmUniversalIN4cute5tupleIJiiiiEEENS1_10collective13CollectiveMmaINS1_34MainloopSm90TmaGmmaWarpSpecializedILi3ENS5_IJNS4_1CILi2EEENSA_ILi1EEESC_EEENS1_35KernelTmaWarpSpecializedCooperativeEEENS5_IJNSA_ILi128EEENSA_ILi8EEENSA_ILi256EEEEEENS_10bfloat16_tENS5_IJlSC_lEEESK_SL_NS4_8TiledMMAINS4_8MMA_AtomIJNS4_4SM904GMMA26MMA_64x8x16_F32BF16BF16_SSILNSP_5MajorE0ELSR_0ELNSP_7ScaleInE1ELSS_1EEEEEENS4_6LayoutISD_NS5_IJSC_NSA_ILi0EEESW_EEEEENS5_IJNS4_10UnderscoreESZ_SZ_EEEEENS4_13SM90_TMA_LOADENS4_14ComposedLayoutINS4_7SwizzleILi3ELi4ELi3EEENS4_18smem_ptr_flag_bitsILi16EEENSV_INS5_IJSH_NSA_ILi64EEEEEENS5_IJS18_SC_EEEEEEEvNS4_8identityENS4_23SM90_TMA_LOAD_MULTICASTES1C_vS1D_EENS_8epilogue10collective6detail29Sm90TmaWarpSpecializedAdapterINS1H_15DefaultEpilogueISK_SL_SL_NS1G_6thread17LinearCombinationISK_Li1EffLNS1L_9ScaleType4KindE0ELNS_15FloatRoundStyleE2ESK_EENS1_15EpilogueDefaultEEEEEvvEEEEvNT_6ParamsE)
        /*0014*/ 	.word	0x00000000


	//----- nvinfo : EIATTR_MIN_STACK_SIZE
	.align		4
.L_17:
        /*0018*/ 	.byte	0x04, 0x12
        /*001a*/ 	.short	(.L_19 - .L_18)
	.align		4
.L_18:
        /*001c*/ 	.word	index@(_ZN7cutlass13device_kernelINS_4gemm6kernel13GemmUniversalIN4cute5tupleIJiiiiEEENS1_10collective13CollectiveMmaINS1_34MainloopSm90TmaGmmaWarpSpecializedILi3ENS5_IJNS4_1CILi2EEENSA_ILi1EEESC_EEENS1_35KernelTmaWarpSpecializedCooperativeEEENS5_IJNSA_ILi128EEENSA_ILi8EEENSA_ILi256EEEEEENS_10bfloat16_tENS5_IJlSC_lEEESK_SL_NS4_8TiledMMAINS4_8MMA_AtomIJNS4_4SM904GMMA26MMA_64x8x16_F32BF16BF16_SSILNSP_5MajorE0ELSR_0ELNSP_7ScaleInE1ELSS_1EEEEEENS4_6LayoutISD_NS5_IJSC_NSA_ILi0EEESW_EEEEENS5_IJNS4_10UnderscoreESZ_SZ_EEEEENS4_13SM90_TMA_LOADENS4_14ComposedLayoutINS4_7SwizzleILi3ELi4ELi3EEENS4_18smem_ptr_flag_bitsILi16EEENSV_INS5_IJSH_NSA_ILi64EEEEEENS5_IJS18_SC_EEEEEEEvNS4_8identityENS4_23SM90_TMA_LOAD_MULTICASTES1C_vS1D_EENS_8epilogue10collective6detail29Sm90TmaWarpSpecializedAdapterINS1H_15DefaultEpilogueISK_SL_SL_NS1G_6thread17LinearCombinationISK_Li1EffLNS1L_9ScaleType4KindE0ELNS_15FloatRoundStyleE2ESK_EENS1_15EpilogueDefaultEEEEEvvEEEEvNT_6ParamsE)
        /*0020*/ 	.word	0x00000000
.L_19:


//--------------------- .nv.compat                --------------------------
	.section	.nv.compat,"",@"SHT_CUDA_COMPAT_INFO"
	.align	4
        /*0000*/ 	.byte	0x02, 0x09, 0x01, 0x00, 0x02, 0x02, 0x04, 0x00, 0x02, 0x05, 0x05, 0x00, 0x03, 0x07, 0x01, 0x01
        /*0010*/ 	.byte	0x02, 0x03, 0x01, 0x00, 0x02, 0x06, 0x01, 0x00, 0x04, 0x0b, 0x08, 0x00, 0x00, 0x00, 0x00, 0x00
        /*0020*/ 	.byte	0x00, 0x00, 0x00, 0x00


//--------------------- .nv.info._ZN7cutlass13device_kernelINS_4gemm6kernel13GemmUniversalIN4cute5tupleIJiiiiEEENS1_10collective13CollectiveMmaINS1_34MainloopSm90TmaGmmaWarpSpecializedILi3ENS5_IJNS4_1CILi2EEENSA_ILi1EEESC_EEENS1_35KernelTmaWarpSpecializedCooperativeEEENS5_IJNSA_ILi128EEENSA_ILi8EEENSA_ILi256EEEEEENS_10bfloat16_tENS5_IJlSC_lEEESK_SL_NS4_8TiledMMAINS4_8MMA_AtomIJNS4_4SM904GMMA26MMA_64x8x16_F32BF16BF16_SSILNSP_5MajorE0ELSR_0ELNSP_7ScaleInE1ELSS_1EEEEEENS4_6LayoutISD_NS5_IJSC_NSA_ILi0EEESW_EEEEENS5_IJNS4_10UnderscoreESZ_SZ_EEEEENS4_13SM90_TMA_LOADENS4_14ComposedLayoutINS4_7SwizzleILi3ELi4ELi3EEENS4_18smem_ptr_flag_bitsILi16EEENSV_INS5_IJSH_NSA_ILi64EEEEEENS5_IJS18_SC_EEEEEEEvNS4_8identityENS4_23SM90_TMA_LOAD_MULTICASTES1C_vS1D_EENS_8epilogue10collective6detail29Sm90TmaWarpSpecializedAdapterINS1H_15DefaultEpilogueISK_SL_SL_NS1G_6thread17LinearCombinationISK_Li1EffLNS1L_9ScaleType4KindE0ELNS_15FloatRoundStyleE2ESK_EENS1_15EpilogueDefaultEEEEEvvEEEEvNT_6ParamsE --------------------------
	.section	.nv.info._ZN7cutlass13device_kernelINS_4gemm6kernel13GemmUniversalIN4cute5tupleIJiiiiEEENS1_10collective13CollectiveMmaINS1_34MainloopSm90TmaGmmaWarpSpecializedILi3ENS5_IJNS4_1CILi2EEENSA_ILi1EEESC_EEENS1_35KernelTmaWarpSpecializedCooperativeEEENS5_IJNSA_ILi128EEENSA_ILi8EEENSA_ILi256EEEEEENS_10bfloat16_tENS5_IJlSC_lEEESK_SL_NS4_8TiledMMAINS4_8MMA_AtomIJNS4_4SM904GMMA26MMA_64x8x16_F32BF16BF16_SSILNSP_5MajorE0ELSR_0ELNSP_7ScaleInE1ELSS_1EEEEEENS4_6LayoutISD_NS5_IJSC_NSA_ILi0EEESW_EEEEENS5_IJNS4_10UnderscoreESZ_SZ_EEEEENS4_13SM90_TMA_LOADENS4_14ComposedLayoutINS4_7SwizzleILi3ELi4ELi3EEENS4_18smem_ptr_flag_bitsILi16EEENSV_INS5_IJSH_NSA_ILi64EEEEEENS5_IJS18_SC_EEEEEEEvNS4_8identityENS4_23SM90_TMA_LOAD_MULTICASTES1C_vS1D_EENS_8epilogue10collective6detail29Sm90TmaWarpSpecializedAdapterINS1H_15DefaultEpilogueISK_SL_SL_NS1G_6thread17LinearCombinationISK_Li1EffLNS1L_9ScaleType4KindE0ELNS_15FloatRoundStyleE2ESK_EENS1_15EpilogueDefaultEEEEEvvEEEEvNT_6ParamsE,"",@"SHT_CUDA_INFO"
	.sectionflags	@""
	.align	4


	//----- nvinfo : EIATTR_CUDA_API_VERSION
	.align		4
        /*0000*/ 	.byte	0x04, 0x37
        /*0002*/ 	.short	(.L_21 - .L_20)
.L_20:
        /*0004*/ 	.word	0x00000082


	//----- nvinfo : EIATTR_KPARAM_INFO
	.align		4
.L_21:
        /*0008*/ 	.byte	0x04, 0x17
        /*000a*/ 	.short	(.L_23 - .L_22)
.L_22:
        /*000c*/ 	.word	0x00000000
        /*0010*/ 	.short	0x0000
        /*0012*/ 	.short	0x0070
        /*0014*/ 	.byte	0x00, 0xf0, 0x01, 0x10


	//----- nvinfo : EIATTR_SPARSE_MMA_MASK
	.align		4
.L_23:
        /*0018*/ 	.byte	0x03, 0x50
        /*001a*/ 	.short	0x0000


	//----- nvinfo : EIATTR_MAXREG_COUNT
	.align		4
        /*001c*/ 	.byte	0x03, 0x1b
        /*001e*/ 	.short	0x00a8


	//----- nvinfo : EIATTR_NUM_BARRIERS
	.align		4
        /*0020*/ 	.byte	0x02, 0x4c
        /*0022*/ 	.byte	0x01
	.zero		1


	//----- nvinfo : EIATTR_EXTERNS
	.align		4
        /*0024*/ 	.byte	0x04, 0x0f
        /*0026*/ 	.short	(.L_25 - .L_24)


	//   ....[0]....
	.align		4
.L_24:
        /*0028*/ 	.word	index@(__assertfail)


	//----- nvinfo : EIATTR_MERCURY_ISA_VERSION
	.align		4
.L_25:
        /*002c*/ 	.byte	0x03, 0x5f
        /*002e*/ 	.short	0x0101


	//----- nvinfo : EIATTR_INT_WARP_WIDE_INSTR_OFFSETS
	.align		4
        /*0030*/ 	.byte	0x04, 0x31
        /*0032*/ 	.short	(.L_27 - .L_26)


	//   ....[0]....
.L_26:
        /*0034*/ 	.word	0x00000480


	//   ....[1]....
        /*0038*/ 	.word	0x000004b0


	//   ....[2]....
        /*003c*/ 	.word	0x00000670


	//   ....[3]....
        /*0040*/ 	.word	0x00002930


	//----- nvinfo : EIATTR_COOP_GROUP_MASK_REGIDS
	.align		4
.L_27:
        /*0044*/ 	.byte	0x04, 0x29
        /*0046*/ 	.short	(.L_29 - .L_28)


	//   ....[0]....
.L_28:
        /*0048*/ 	.word	0xffffffff


	//   ....[1]....
        /*004c*/ 	.word	0xffffffff


	//   ....[2]....
        /*0050*/ 	.word	0xffffffff


	//   ....[3]....
        /*0054*/ 	.word	0xffffffff


	//   ....[4]....
        /*0058*/ 	.word	0xffffffff


	//   ....[5]....
        /*005c*/ 	.word	0xffffffff


	//----- nvinfo : EIATTR_COOP_GROUP_INSTR_OFFSETS
	.align		4
.L_29:
        /*0060*/ 	.byte	0x04, 0x28
        /*0062*/ 	.short	(.L_31 - .L_30)


	//   ....[0]....
.L_30:
        /*0064*/ 	.word	0x00000060


	//   ....[1]....
        /*0068*/ 	.word	0x00000070


	//   ....[2]....
        /*006c*/ 	.word	0x00000130


	//   ....[3]....
        /*0070*/ 	.word	0x000002b0


	//   ....[4]....
        /*0074*/ 	.word	0x000007e0


	//   ....[5]....
        /*0078*/ 	.word	0x00001440


	//----- nvinfo : EIATTR_REG_RECONFIG
	.align		4
.L_31:
        /*007c*/ 	.byte	0x01, 0x54
	.zero		2


	//----- nvinfo : EIATTR_SYSCALL_OFFSETS
	.align		4
        /*0080*/ 	.byte	0x04, 0x46
        /*0082*/ 	.short	(.L_33 - .L_32)


	//   ....[0]....
.L_32:
        /*0084*/ 	.word	0x00001630


	//----- nvinfo : EIATTR_MBARRIER_INSTR_OFFSETS
	.align		4
.L_33:
        /*0088*/ 	.byte	0x04, 0x39
        /*008a*/ 	.short	(.L_35 - .L_34)


	//   ....[0]....
.L_34:
        /*008c*/ 	.word	0x00000230
        /*0090*/ 	.word	0x000000ff
        /*0094*/ 	.word	0x00000000
        /*0098*/ 	.short	0x0100
        /*009a*/ 	.byte	0x08
	.zero		1


	//   ....[1]....
        /*009c*/ 	.word	0x00000240
        /*00a0*/ 	.word	0x000000ff
        /*00a4*/ 	.word	0x00000018
        /*00a8*/ 	.short	0x0100
        /*00aa*/ 	.byte	0x08
	.zero		1


	//   ....[2]....
        /*00ac*/ 	.word	0x00000250
        /*00b0*/ 	.word	0x000000ff
        /*00b4*/ 	.word	0x00000008
        /*00b8*/ 	.short	0x0100
        /*00ba*/ 	.byte	0x08
	.zero		1


	//   ....[3]....
        /*00bc*/ 	.word	0x00000260
        /*00c0*/ 	.word	0x000000ff
        /*00c4*/ 	.word	0x00000020
        /*00c8*/ 	.short	0x0100
        /*00ca*/ 	.byte	0x08
	.zero		1


	//   ....[4]....
        /*00cc*/ 	.word	0x00000270
        /*00d0*/ 	.word	0x000000ff
        /*00d4*/ 	.word	0x00000010
        /*00d8*/ 	.short	0x0100
        /*00da*/ 	.byte	0x08
	.zero		1


	//   ....[5]....
        /*00dc*/ 	.word	0x00000280
        /*00e0*/ 	.word	0x000000ff
        /*00e4*/ 	.word	0x00000028
        /*00e8*/ 	.short	0x0100
        /*00ea*/ 	.byte	0x08
	.zero		1


	//   ....[6]....
        /*00ec*/ 	.word	0x00000700
        /*00f0*/ 	.word	0x000000ff
        /*00f4*/ 	.word	0x00000040
        /*00f8*/ 	.short	0x0100
        /*00fa*/ 	.byte	0x06
	.zero		1


	//   ....[7]....
        /*00fc*/ 	.word	0x00000780
        /*0100*/ 	.word	0x000000ff
        /*0104*/ 	.word	0x00000048
        /*0108*/ 	.short	0x0100
        /*010a*/ 	.byte	0x06
	.zero		1


	//   ....[8]....
        /*010c*/ 	.word	0x000016f0
        /*0110*/ 	.word	0x00000003
        /*0114*/ 	.word	0x00000000
        /*0118*/ 	.short	0x010a
        /*011a*/ 	.byte	0x3f
	.zero		1


	//   ....[9]....
        /*011c*/ 	.word	0x00001750
        /*0120*/ 	.word	0x00000003
        /*0124*/ 	.word	0x00000000
        /*0128*/ 	.short	0x010a
        /*012a*/ 	.byte	0x3f
	.zero		1


	//   ....[10]....
        /*012c*/ 	.word	0x00002000
        /*0130*/ 	.word	0x00000004
        /*0134*/ 	.word	0x00000000
        /*0138*/ 	.short	0x010a
        /*013a*/ 	.byte	0x3f
	.zero		1


	//   ....[11]....
        /*013c*/ 	.word	0x00002040
        /*0140*/ 	.word	0x00000004
        /*0144*/ 	.word	0x00000000
        /*0148*/ 	.short	0x010a
        /*014a*/ 	.byte	0x3f
	.zero		1


	//   ....[12]....
        /*014c*/ 	.word	0x000027e0
        /*0150*/ 	.word	0x00000003
        /*0154*/ 	.word	0x00000000
        /*0158*/ 	.short	0x0101
        /*015a*/ 	.byte	0x3f
	.zero		1


	//   ....[13]....
        /*015c*/ 	.word	0x000029d0
        /*0160*/ 	.word	0x00000003
        /*0164*/ 	.word	0x00000000
        /*0168*/ 	.short	0x0101
        /*016a*/ 	.byte	0x3f
	.zero		1


	//   ....[14]....
        /*016c*/ 	.word	0x00004180
        /*0170*/ 	.word	0x00000017
        /*0174*/ 	.word	0x00000018
        /*0178*/ 	.short	0x010a
        /*017a*/ 	.byte	0x3f
	.zero		1


	//   ....[15]....
        /*017c*/ 	.word	0x00004710
        /*0180*/ 	.word	0x00000005
        /*0184*/ 	.word	0x00000048
        /*0188*/ 	.short	0x0101
        /*018a*/ 	.byte	0x3f
	.zero		1


	//   ....[16]....
        /*018c*/ 	.word	0x00004e90
        /*0190*/ 	.word	0x00000009
        /*0194*/ 	.word	0x00000000
        /*0198*/ 	.short	0x010a
        /*019a*/ 	.byte	0x3f
	.zero		1


	//   ....[17]....
        /*019c*/ 	.word	0x00004f10
        /*01a0*/ 	.word	0x00000006
        /*01a4*/ 	.word	0x00000000
        /*01a8*/ 	.short	0x010a
        /*01aa*/ 	.byte	0x3f
	.zero		1


	//   ....[18]....
        /*01ac*/ 	.word	0x00004fa0
        /*01b0*/ 	.word	0x00000003
        /*01b4*/ 	.word	0x00000000
        /*01b8*/ 	.short	0x010a
        /*01ba*/ 	.byte	0x3f
	.zero		1


	//   ....[19]....
        /*01bc*/ 	.word	0x00005000
        /*01c0*/ 	.word	0x00000003
        /*01c4*/ 	.word	0x00000000
        /*01c8*/ 	.short	0x010a
        /*01ca*/ 	.byte	0x3f
	.zero		1


	//   ....[20]....
        /*01cc*/ 	.word	0x00005050
        /*01d0*/ 	.word	0x00000004
        /*01d4*/ 	.word	0x00000000
        /*01d8*/ 	.short	0x010a
        /*01da*/ 	.byte	0x3f
	.zero		1


	//   ....[21]....
        /*01dc*/ 	.word	0x00005120
        /*01e0*/ 	.word	0x00000017
        /*01e4*/ 	.word	0x00000018
        /*01e8*/ 	.short	0x010a
        /*01ea*/ 	.byte	0x3f
	.zero		1


	//   ....[22]....
        /*01ec*/ 	.word	0x000051f0
        /*01f0*/ 	.word	0x00000009
        /*01f4*/ 	.word	0x00000000
        /*01f8*/ 	.short	0x010a
        /*01fa*/ 	.byte	0x3f
	.zero		1


	//   ....[23]....
        /*01fc*/ 	.word	0x00005240
        /*0200*/ 	.word	0x00000006
        /*0204*/ 	.word	0x00000000
        /*0208*/ 	.short	0x010a
        /*020a*/ 	.byte	0x3f
	.zero		1


	//----- nvinfo : EIATTR_NUM_MBARRIERS
	.align		4
.L_35:
        /*020c*/ 	.byte	0x03, 0x38
        /*020e*/ 	.short	0x0008


	//----- nvinfo : EIATTR_EXIT_INSTR_OFFSETS
	.align		4
        /*0210*/ 	.byte	0x04, 0x1c
        /*0212*/ 	.short	(.L_37 - .L_36)


	//   ....[0]....
.L_36:
        /*0214*/ 	.word	0x000009b0


	//   ....[1]....
        /*0218*/ 	.word	0x000011c0


	//   ....[2]....
        /*021c*/ 	.word	0x00003900


	//   ....[3]....
        /*0220*/ 	.word	0x00003e60


	//   ....[4]....
        /*0224*/ 	.word	0x00004ff0


	//----- nvinfo : EIATTR_MAX_THREADS
	.align		4
.L_37:
        /*0228*/ 	.byte	0x04, 0x05
        /*022a*/ 	.short	(.L_39 - .L_38)
.L_38:
        /*022c*/ 	.word	0x00000180
        /*0230*/ 	.word	0x00000001
        /*0234*/ 	.word	0x00000001


	//----- nvinfo : EIATTR_CRS_STACK_SIZE
	.align		4
.L_39:
        /*0238*/ 	.byte	0x04, 0x1e
        /*023a*/ 	.short	(.L_41 - .L_40)
.L_40:
        /*023c*/ 	.word	0x00000000


	//----- nvinfo : EIATTR_CBANK_PARAM_SIZE
	.align		4
.L_41:
        /*0240*/ 	.byte	0x03, 0x19
        /*0242*/ 	.short	0x0470


	//----- nvinfo : EIATTR_PARAM_CBANK
	.align		4
        /*0244*/ 	.byte	0x04, 0x0a
        /*0246*/ 	.short	(.L_43 - .L_42)
	.align		4
.L_42:
        /*0248*/ 	.word	index@(.nv.constant0._ZN7cutlass13device_kernelINS_4gemm6kernel13GemmUniversalIN4cute5tupleIJiiiiEEENS1_10collective13CollectiveMmaINS1_34MainloopSm90TmaGmmaWarpSpecializedILi3ENS5_IJNS4_1CILi2EEENSA_ILi1EEESC_EEENS1_35KernelTmaWarpSpecializedCooperativeEEENS5_IJNSA_ILi128EEENSA_ILi8EEENSA_ILi256EEEEEENS_10bfloat16_tENS5_IJlSC_lEEESK_SL_NS4_8TiledMMAINS4_8MMA_AtomIJNS4_4SM904GMMA26MMA_64x8x16_F32BF16BF16_SSILNSP_5MajorE0ELSR_0ELNSP_7ScaleInE1ELSS_1EEEEEENS4_6LayoutISD_NS5_IJSC_NSA_ILi0EEESW_EEEEENS5_IJNS4_10UnderscoreESZ_SZ_EEEEENS4_13SM90_TMA_LOADENS4_14ComposedLayoutINS4_7SwizzleILi3ELi4ELi3EEENS4_18smem_ptr_flag_bitsILi16EEENSV_INS5_IJSH_NSA_ILi64EEEEEENS5_IJS18_SC_EEEEEEEvNS4_8identityENS4_23SM90_TMA_LOAD_MULTICASTES1C_vS1D_EENS_8epilogue10collective6detail29Sm90TmaWarpSpecializedAdapterINS1H_15DefaultEpilogueISK_SL_SL_NS1G_6thread17LinearCombinationISK_Li1EffLNS1L_9ScaleType4KindE0ELNS_15FloatRoundStyleE2ESK_EENS1_15EpilogueDefaultEEEEEvvEEEEvNT_6ParamsE)
        /*024c*/ 	.short	0x0210
        /*024e*/ 	.short	0x0470


	//----- nvinfo : EIATTR_SW_WAR
	.align		4
.L_43:
        /*0250*/ 	.byte	0x04, 0x36
        /*0252*/ 	.short	(.L_45 - .L_44)
.L_44:
        /*0254*/ 	.word	0x00000008
.L_45:


//--------------------- .nv.callgraph             --------------------------
	.section	.nv.callgraph,"",@"SHT_CUDA_CALLGRAPH"
	.align	4
	.sectionentsize	8
	.align		4
        /*0000*/ 	.word	0x00000000
	.align		4
        /*0004*/ 	.word	0xffffffff
	.align		4
        /*0008*/ 	.word	index@(_ZN7cutlass13device_kernelINS_4gemm6kernel13GemmUniversalIN4cute5tupleIJiiiiEEENS1_10collective13CollectiveMmaINS1_34MainloopSm90TmaGmmaWarpSpecializedILi3ENS5_IJNS4_1CILi2EEENSA_ILi1EEESC_EEENS1_35KernelTmaWarpSpecializedCooperativeEEENS5_IJNSA_ILi128EEENSA_ILi8EEENSA_ILi256EEEEEENS_10bfloat16_tENS5_IJlSC_lEEESK_SL_NS4_8TiledMMAINS4_8MMA_AtomIJNS4_4SM904GMMA26MMA_64x8x16_F32BF16BF16_SSILNSP_5MajorE0ELSR_0ELNSP_7ScaleInE1ELSS_1EEEEEENS4_6LayoutISD_NS5_IJSC_NSA_ILi0EEESW_EEEEENS5_IJNS4_10UnderscoreESZ_SZ_EEEEENS4_13SM90_TMA_LOADENS4_14ComposedLayoutINS4_7SwizzleILi3ELi4ELi3EEENS4_18smem_ptr_flag_bitsILi16EEENSV_INS5_IJSH_NSA_ILi64EEEEEENS5_IJS18_SC_EEEEEEEvNS4_8identityENS4_23SM90_TMA_LOAD_MULTICASTES1C_vS1D_EENS_8epilogue10collective6detail29Sm90TmaWarpSpecializedAdapterINS1H_15DefaultEpilogueISK_SL_SL_NS1G_6thread17LinearCombinationISK_Li1EffLNS1L_9ScaleType4KindE0ELNS_15FloatRoundStyleE2ESK_EENS1_15EpilogueDefaultEEEEEvvEEEEvNT_6ParamsE)
	.align		4
        /*000c*/ 	.word	index@(__assertfail)
	.align		4
        /*0010*/ 	.word	0x00000000
	.align		4
        /*0014*/ 	.word	0xfffffffe
	.align		4
        /*0018*/ 	.word	0x00000000
	.align		4
        /*001c*/ 	.word	0xfffffffd
	.align		4
        /*0020*/ 	.word	0x00000000
	.align		4
        /*0024*/ 	.word	0xfffffffc


//--------------------- .nv.constant4             --------------------------
	.section	.nv.constant4,"a",@progbits
	.align	8
	.align		8
.nv.constant4:
        /*0000*/ 	.dword	__assertfail
	.align		8
        /*0008*/ 	.dword	__unnamed_1
	.align		8
        /*0010*/ 	.dword	_ZN40_INTERNAL_3724b7f0_4_k_cu_388258c5_138484cuda3std3__45__cpo5beginE
	.align		8
        /*0018*/ 	.dword	_ZN40_INTERNAL_3724b7f0_4_k_cu_388258c5_138484cuda3std3__45__cpo3endE
	.align		8
        /*0020*/ 	.dword	_ZN40_INTERNAL_3724b7f0_4_k_cu_388258c5_138484cuda3std3__45__cpo6cbeginE
	.align		8
        /*0028*/ 	.dword	_ZN40_INTERNAL_3724b7f0_4_k_cu_388258c5_138484cuda3std3__45__cpo4cendE
	.align		8
        /*0030*/ 	.dword	_ZN40_INTERNAL_3724b7f0_4_k_cu_388258c5_138484cuda3std3__442_GLOBAL__N__3724b7f0_4_k_cu_388258c5_138486ignoreE
	.align		8
        /*0038*/ 	.dword	_ZN40_INTERNAL_3724b7f0_4_k_cu_388258c5_138484cuda3std3__419piecewise_constructE
	.align		8
        /*0040*/ 	.dword	_ZN40_INTERNAL_3724b7f0_4_k_cu_388258c5_138484cuda3std3__48in_placeE
	.align		8
        /*0048*/ 	.dword	_ZN40_INTERNAL_3724b7f0_4_k_cu_388258c5_138484cuda3std6ranges3__45__cpo4swapE
	.align		8
        /*0050*/ 	.dword	_ZN40_INTERNAL_3724b7f0_4_k_cu_388258c5_138484cuda3std6ranges3__45__cpo9iter_moveE
	.align		8
        /*0058*/ 	.dword	_ZN40_INTERNAL_3724b7f0_4_k_cu_388258c5_138484cute7productE
	.align		8
        /*0060*/ 	.dword	_ZN40_INTERNAL_3724b7f0_4_k_cu_388258c5_138484cute1_E
	.align		8
        /*0068*/ 	.dword	$str$22
	.align		8
        /*0070*/ 	.dword	$str$23


//--------------------- .text._ZN7cutlass13device_kernelINS_4gemm6kernel13GemmUniversalIN4cute5tupleIJiiiiEEENS1_10collective13CollectiveMmaINS1_34MainloopSm90TmaGmmaWarpSpecializedILi3ENS5_IJNS4_1CILi2EEENSA_ILi1EEESC_EEENS1_35KernelTmaWarpSpecializedCooperativeEEENS5_IJNSA_ILi128EEENSA_ILi8EEENSA_ILi256EEEEEENS_10bfloat16_tENS5_IJlSC_lEEESK_SL_NS4_8TiledMMAINS4_8MMA_AtomIJNS4_4SM904GMMA26MMA_64x8x16_F32BF16BF16_SSILNSP_5MajorE0ELSR_0ELNSP_7ScaleInE1ELSS_1EEEEEENS4_6LayoutISD_NS5_IJSC_NSA_ILi0EEESW_EEEEENS5_IJNS4_10UnderscoreESZ_SZ_EEEEENS4_13SM90_TMA_LOADENS4_14ComposedLayoutINS4_7SwizzleILi3ELi4ELi3EEENS4_18smem_ptr_flag_bitsILi16EEENSV_INS5_IJSH_NSA_ILi64EEEEEENS5_IJS18_SC_EEEEEEEvNS4_8identityENS4_23SM90_TMA_LOAD_MULTICASTES1C_vS1D_EENS_8epilogue10collective6detail29Sm90TmaWarpSpecializedAdapterINS1H_15DefaultEpilogueISK_SL_SL_NS1G_6thread17LinearCombinationISK_Li1EffLNS1L_9ScaleType4KindE0ELNS_15FloatRoundStyleE2ESK_EENS1_15EpilogueDefaultEEEEEvvEEEEvNT_6ParamsE --------------------------
	.section	.text._ZN7cutlass13device_kernelINS_4gemm6kernel13GemmUniversalIN4cute5tupleIJiiiiEEENS1_10collective13CollectiveMmaINS1_34MainloopSm90TmaGmmaWarpSpecializedILi3ENS5_IJNS4_1CILi2EEENSA_ILi1EEESC_EEENS1_35KernelTmaWarpSpecializedCooperativeEEENS5_IJNSA_ILi128EEENSA_ILi8EEENSA_ILi256EEEEEENS_10bfloat16_tENS5_IJlSC_lEEESK_SL_NS4_8TiledMMAINS4_8MMA_AtomIJNS4_4SM904GMMA26MMA_64x8x16_F32BF16BF16_SSILNSP_5MajorE0ELSR_0ELNSP_7ScaleInE1ELSS_1EEEEEENS4_6LayoutISD_NS5_IJSC_NSA_ILi0EEESW_EEEEENS5_IJNS4_10UnderscoreESZ_SZ_EEEEENS4_13SM90_TMA_LOADENS4_14ComposedLayoutINS4_7SwizzleILi3ELi4ELi3EEENS4_18smem_ptr_flag_bitsILi16EEENSV_INS5_IJSH_NSA_ILi64EEEEEENS5_IJS18_SC_EEEEEEEvNS4_8identityENS4_23SM90_TMA_LOAD_MULTICASTES1C_vS1D_EENS_8epilogue10collective6detail29Sm90TmaWarpSpecializedAdapterINS1H_15DefaultEpilogueISK_SL_SL_NS1G_6thread17LinearCombinationISK_Li1EffLNS1L_9ScaleType4KindE0ELNS_15FloatRoundStyleE2ESK_EENS1_15EpilogueDefaultEEEEEvvEEEEvNT_6ParamsE,"ax",@progbits
	.align	128
.text._ZN7cutlass13device_kernelINS_4gemm6kernel13GemmUniversalIN4cute5tupleIJiiiiEEENS1_10collective13CollectiveMmaINS1_34MainloopSm90TmaGmmaWarpSpecializedILi3ENS5_IJNS4_1CILi2EEENSA_ILi1EEESC_EEENS1_35KernelTmaWarpSpecializedCooperativeEEENS5_IJNSA_ILi128EEENSA_ILi8EEENSA_ILi256EEEEEENS_10bfloat16_tENS5_IJlSC_lEEESK_SL_NS4_8TiledMMAINS4_8MMA_AtomIJNS4_4SM904GMMA26MMA_64x8x16_F32BF16BF16_SSILNSP_5MajorE0ELSR_0ELNSP_7ScaleInE1ELSS_1EEEEEENS4_6LayoutISD_NS5_IJSC_NSA_ILi0EEESW_EEEEENS5_IJNS4_10UnderscoreESZ_SZ_EEEEENS4_13SM90_TMA_LOADENS4_14ComposedLayoutINS4_7SwizzleILi3ELi4ELi3EEENS4_18smem_ptr_flag_bitsILi16EEENSV_INS5_IJSH_NSA_ILi64EEEEEENS5_IJS18_SC_EEEEEEEvNS4_8identityENS4_23SM90_TMA_LOAD_MULTICASTES1C_vS1D_EENS_8epilogue10collective6detail29Sm90TmaWarpSpecializedAdapterINS1H_15DefaultEpilogueISK_SL_SL_NS1G_6thread17LinearCombinationISK_Li1EffLNS1L_9ScaleType4KindE0ELNS_15FloatRoundStyleE2ESK_EENS1_15EpilogueDefaultEEEEEvvEEEEvNT_6ParamsE:
        .type           _ZN7cutlass13device_kernelINS_4gemm6kernel13GemmUniversalIN4cute5tupleIJiiiiEEENS1_10collective13CollectiveMmaINS1_34MainloopSm90TmaGmmaWarpSpecializedILi3ENS5_IJNS4_1CILi2EEENSA_ILi1EEESC_EEENS1_35KernelTmaWarpSpecializedCooperativeEEENS5_IJNSA_ILi128EEENSA_ILi8EEENSA_ILi256EEEEEENS_10bfloat16_tENS5_IJlSC_lEEESK_SL_NS4_8TiledMMAINS4_8MMA_AtomIJNS4_4SM904GMMA26MMA_64x8x16_F32BF16BF16_SSILNSP_5MajorE0ELSR_0ELNSP_7ScaleInE1ELSS_1EEEEEENS4_6LayoutISD_NS5_IJSC_NSA_ILi0EEESW_EEEEENS5_IJNS4_10UnderscoreESZ_SZ_EEEEENS4_13SM90_TMA_LOADENS4_14ComposedLayoutINS4_7SwizzleILi3ELi4ELi3EEENS4_18smem_ptr_flag_bitsILi16EEENSV_INS5_IJSH_NSA_ILi64EEEEEENS5_IJS18_SC_EEEEEEEvNS4_8identityENS4_23SM90_TMA_LOAD_MULTICASTES1C_vS1D_EENS_8epilogue10collective6detail29Sm90TmaWarpSpecializedAdapterINS1H_15DefaultEpilogueISK_SL_SL_NS1G_6thread17LinearCombinationISK_Li1EffLNS1L_9ScaleType4KindE0ELNS_15FloatRoundStyleE2ESK_EENS1_15EpilogueDefaultEEEEEvvEEEEvNT_6ParamsE,@function
        .size           _ZN7cutlass13device_kernelINS_4gemm6kernel13GemmUniversalIN4cute5tupleIJiiiiEEENS1_10collective13CollectiveMmaINS1_34MainloopSm90TmaGmmaWarpSpecializedILi3ENS5_IJNS4_1CILi2EEENSA_ILi1EEESC_EEENS1_35KernelTmaWarpSpecializedCooperativeEEENS5_IJNSA_ILi128EEENSA_ILi8EEENSA_ILi256EEEEEENS_10bfloat16_tENS5_IJlSC_lEEESK_SL_NS4_8TiledMMAINS4_8MMA_AtomIJNS4_4SM904GMMA26MMA_64x8x16_F32BF16BF16_SSILNSP_5MajorE0ELSR_0ELNSP_7ScaleInE1ELSS_1EEEEEENS4_6LayoutISD_NS5_IJSC_NSA_ILi0EEESW_EEEEENS5_IJNS4_10UnderscoreESZ_SZ_EEEEENS4_13SM90_TMA_LOADENS4_14ComposedLayoutINS4_7SwizzleILi3ELi4ELi3EEENS4_18smem_ptr_flag_bitsILi16EEENSV_INS5_IJSH_NSA_ILi64EEEEEENS5_IJS18_SC_EEEEEEEvNS4_8identityENS4_23SM90_TMA_LOAD_MULTICASTES1C_vS1D_EENS_8epilogue10collective6detail29Sm90TmaWarpSpecializedAdapterINS1H_15DefaultEpilogueISK_SL_SL_NS1G_6thread17LinearCombinationISK_Li1EffLNS1L_9ScaleType4KindE0ELNS_15FloatRoundStyleE2ESK_EENS1_15EpilogueDefaultEEEEEvvEEEEvNT_6ParamsE,(.L_x_75 - _ZN7cutlass13device_kernelINS_4gemm6kernel13GemmUniversalIN4cute5tupleIJiiiiEEENS1_10collective13CollectiveMmaINS1_34MainloopSm90TmaGmmaWarpSpecializedILi3ENS5_IJNS4_1CILi2EEENSA_ILi1EEESC_EEENS1_35KernelTmaWarpSpecializedCooperativeEEENS5_IJNSA_ILi128EEENSA_ILi8EEENSA_ILi256EEEEEENS_10bfloat16_tENS5_IJlSC_lEEESK_SL_NS4_8TiledMMAINS4_8MMA_AtomIJNS4_4SM904GMMA26MMA_64x8x16_F32BF16BF16_SSILNSP_5MajorE0ELSR_0ELNSP_7ScaleInE1ELSS_1EEEEEENS4_6LayoutISD_NS5_IJSC_NSA_ILi0EEESW_EEEEENS5_IJNS4_10UnderscoreESZ_SZ_EEEEENS4_13SM90_TMA_LOADENS4_14ComposedLayoutINS4_7SwizzleILi3ELi4ELi3EEENS4_18smem_ptr_flag_bitsILi16EEENSV_INS5_IJSH_NSA_ILi64EEEEEENS5_IJS18_SC_EEEEEEEvNS4_8identityENS4_23SM90_TMA_LOAD_MULTICASTES1C_vS1D_EENS_8epilogue10collective6detail29Sm90TmaWarpSpecializedAdapterINS1H_15DefaultEpilogueISK_SL_SL_NS1G_6thread17LinearCombinationISK_Li1EffLNS1L_9ScaleType4KindE0ELNS_15FloatRoundStyleE2ESK_EENS1_15EpilogueDefaultEEEEEvvEEEEvNT_6ParamsE)
        .other          _ZN7cutlass13device_kernelINS_4gemm6kernel13GemmUniversalIN4cute5tupleIJiiiiEEENS1_10collective13CollectiveMmaINS1_34MainloopSm90TmaGmmaWarpSpecializedILi3ENS5_IJNS4_1CILi2EEENSA_ILi1EEESC_EEENS1_35KernelTmaWarpSpecializedCooperativeEEENS5_IJNSA_ILi128EEENSA_ILi8EEENSA_ILi256EEEEEENS_10bfloat16_tENS5_IJlSC_lEEESK_SL_NS4_8TiledMMAINS4_8MMA_AtomIJNS4_4SM904GMMA26MMA_64x8x16_F32BF16BF16_SSILNSP_5MajorE0ELSR_0ELNSP_7ScaleInE1ELSS_1EEEEEENS4_6LayoutISD_NS5_IJSC_NSA_ILi0EEESW_EEEEENS5_IJNS4_10UnderscoreESZ_SZ_EEEEENS4_13SM90_TMA_LOADENS4_14ComposedLayoutINS4_7SwizzleILi3ELi4ELi3EEENS4_18smem_ptr_flag_bitsILi16EEENSV_INS5_IJSH_NSA_ILi64EEEEEENS5_IJS18_SC_EEEEEEEvNS4_8identityENS4_23SM90_TMA_LOAD_MULTICASTES1C_vS1D_EENS_8epilogue10collective6detail29Sm90TmaWarpSpecializedAdapterINS1H_15DefaultEpilogueISK_SL_SL_NS1G_6thread17LinearCombinationISK_Li1EffLNS1L_9ScaleType4KindE0ELNS_15FloatRoundStyleE2ESK_EENS1_15EpilogueDefaultEEEEEvvEEEEvNT_6ParamsE,@"STO_CUDA_ENTRY STV_DEFAULT"
_ZN7cutlass13device_kernelINS_4gemm6kernel13GemmUniversalIN4cute5tupleIJiiiiEEENS1_10collective13CollectiveMmaINS1_34MainloopSm90TmaGmmaWarpSpecializedILi3ENS5_IJNS4_1CILi2EEENSA_ILi1EEESC_EEENS1_35KernelTmaWarpSpecializedCooperativeEEENS5_IJNSA_ILi128EEENSA_ILi8EEENSA_ILi256EEEEEENS_10bfloat16_tENS5_IJlSC_lEEESK_SL_NS4_8TiledMMAINS4_8MMA_AtomIJNS4_4SM904GMMA26MMA_64x8x16_F32BF16BF16_SSILNSP_5MajorE0ELSR_0ELNSP_7ScaleInE1ELSS_1EEEEEENS4_6LayoutISD_NS5_IJSC_NSA_ILi0EEESW_EEEEENS5_IJNS4_10UnderscoreESZ_SZ_EEEEENS4_13SM90_TMA_LOADENS4_14ComposedLayoutINS4_7SwizzleILi3ELi4ELi3EEENS4_18smem_ptr_flag_bitsILi16EEENSV_INS5_IJSH_NSA_ILi64EEEEEENS5_IJS18_SC_EEEEEEEvNS4_8identityENS4_23SM90_TMA_LOAD_MULTICASTES1C_vS1D_EENS_8epilogue10collective6detail29Sm90TmaWarpSpecializedAdapterINS1H_15DefaultEpilogueISK_SL_SL_NS1G_6thread17LinearCombinationISK_Li1EffLNS1L_9ScaleType4KindE0ELNS_15FloatRoundStyleE2ESK_EENS1_15EpilogueDefaultEEEEEvvEEEEvNT_6ParamsE:
[----:B------:R-:W0:Y:S01]  /*0000*/  LDC R1, c[0x0][0x28] ;  /* 0x00000a00ff017b82 */ /* 0x000e220000000800 */
[----:B------:R-:W1:Y:S01]  /*0010*/  S2R R3, SR_TID.X ;  /* 0x0000000000037919 */ /* 0x000e620000002100 */
[----:B------:R-:W-:Y:S01]  /*0020*/  ELECT P0, URZ, PT ;  /* 0x00000000003f782f */ /* 0x000fe20003800000 */
[----:B------:R-:W-:Y:S01]  /*0030*/  BSSY B0, `(.L_x_0) ;  /* 0x000000f000007945 */ /* 0x000fe20003800000 */
[--C-:B-1----:R-:W-:Y:S02]  /*0040*/  SHF.R.U32.HI R0, RZ, 0x5, R3.reuse ;  /* 0x00000005ff007819 */ /* 0x102fe40000011603 */
[----:B------:R-:W-:-:S03]  /*0050*/  SHF.R.U32.HI R7, RZ, 0x7, R3 ;  /* 0x00000007ff077819 */ /* 0x000fc60000011603 */
[----:B------:R-:W1:Y:S04]  /*0060*/  SHFL.IDX PT, R2, R0, RZ, 0x1f ;  /* 0x00001fff00027589 */ /* 0x000e6800000e0000 */
[----:B------:R2:W3:Y:S01]  /*0070*/  SHFL.IDX PT, R5, R7, RZ, 0x1f ;  /* 0x00001fff07057589 */ /* 0x0004e200000e0000 */
[----:B-1----:R-:W-:-:S13]  /*0080*/  ISETP.NE.OR P0, PT, R2, RZ, !P0 ;  /* 0x000000ff0200720c */ /* 0x002fda0004705670 */
[----:B0-23--:R-:W-:Y:S05]  /*0090*/  @P0 BRA `(.L_x_1) ;  /* 0x0000000000200947 */ /* 0x00dfea0003800000 */
[----:B------:R-:W-:Y:S02]  /*00a0*/  ULDC.64 UR4, c[0x0][0x198] ;  /* 0x0000660000047ab9 */ /* 0x000fe40000000a00 */
[----:B------:R-:W-:Y:S02]  /*00b0*/  UIADD3 UR6, UP0, UR4, 0xf0, URZ ;  /* 0x000000f004067890 */ /* 0x000fe4000ff1e03f */
[----:B------:R-:W-:Y:S02]  /*00c0*/  UIADD3 UR4, UP1, UR4, 0x1f0, URZ ;  /* 0x000001f004047890 */ /* 0x000fe4000ff3e03f */
[----:B------:R-:W-:Y:S02]  /*00d0*/  UIADD3.X UR7, URZ, UR5, URZ, UP0, !UPT ;  /* 0x000000053f077290 */ /* 0x000fe400087fe43f */
[----:B------:R-:W-:-:S07]  /*00e0*/  UIADD3.X UR5, URZ, UR5, URZ, UP1, !UPT ;  /* 0x000000053f057290 */ /* 0x000fce0008ffe43f */
[----:B------:R0:W-:Y:S02]  /*00f0*/  UTMACCTL.PF [UR6] ;  /* 0x00000000060079b9 */ /* 0x0001e40008040000 */
[----:B------:R0:W-:Y:S02]  /*0100*/  UTMACCTL.PF [UR4] ;  /* 0x00000000040079b9 */ /* 0x0001e40008040000 */
[----:B0-----:R-:W-:Y:S01]  /*0110*/  NOP ;  /* 0x0000000000007918 */ /* 0x001fe20000000000 */
.L_x_1:
[----:B------:R-:W-:Y:S05]  /*0120*/  BSYNC B0 ;  /* 0x0000000000007941 */ /* 0x000fea0003800000 */
.L_x_0:
[----:B------:R-:W0:Y:S02]  /*0130*/  SHFL.IDX PT, R6, R0, RZ, 0x1f ;  /* 0x00001fff00067589 */ /* 0x000e2400000e0000 */
[----:B0-----:R-:W-:-:S13]  /*0140*/  ISETP.NE.AND P0, PT, R6, RZ, PT ;  /* 0x000000ff0600720c */ /* 0x001fda0003f05270 */
[----:B------:R-:W-:Y:S05]  /*0150*/  @P0 BRA `(.L_x_2) ;  /* 0x0000000000500947 */ /* 0x000fea0003800000 */
[----:B------:R-:W0:Y:S01]  /*0160*/  S2UR UR8, SR_CgaCtaId ;  /* 0x00000000000879c3 */ /* 0x000e220000008800 */
[----:B------:R-:W-:Y:S01]  /*0170*/  UMOV UR4, 0x400 ;  /* 0x0000040000047882 */ /* 0x000fe20000000000 */
[----:B------:R-:W-:Y:S01]  /*0180*/  UMOV UR5, 0x1 ;  /* 0x0000000100057882 */ /* 0x000fe20000000000 */
[----:B------:R-:W-:Y:S01]  /*0190*/  UMOV UR6, 0x4 ;  /* 0x0000000400067882 */ /* 0x000fe20000000000 */
[----:B------:R-:W-:Y:S01]  /*01a0*/  ELECT P0, URZ, PT ;  /* 0x00000000003f782f */ /* 0x000fe20003800000 */
[----:B------:R-:W-:-:S04]  /*01b0*/  UIADD3 UR6, -UR6, 0x100000, URZ ;  /* 0x0010000006067890 */ /* 0x000fc8000fffe13f */
[----:B------:R-:W-:Y:S02]  /*01c0*/  USHF.L.U32 UR7, UR6, 0xb, URZ ;  /* 0x0000000b06077899 */ /* 0x000fe4000800063f */
[----:B------:R-:W-:Y:S02]  /*01d0*/  USHF.L.U32 UR6, UR6, 0x1, URZ ;  /* 0x0000000106067899 */ /* 0x000fe4000800063f */
[----:B0-----:R-:W-:Y:S02]  /*01e0*/  ULEA UR8, UR8, UR4, 0x18 ;  /* 0x0000000408087291 */ /* 0x001fe4000f8ec03f */
[----:B------:R-:W-:-:S04]  /*01f0*/  UIADD3 UR4, -UR5, 0x100000, URZ ;  /* 0x0010000005047890 */ /* 0x000fc8000fffe13f */
[----:B------:R-:W-:Y:S02]  /*0200*/  USHF.L.U32 UR5, UR4, 0xb, URZ ;  /* 0x0000000b04057899 */ /* 0x000fe4000800063f */
[----:B------:R-:W-:Y:S01]  /*0210*/  USHF.L.U32 UR4, UR4, 0x1, URZ ;  /* 0x0000000104047899 */ /* 0x000fe2000800063f */
[----:B------:R-:W0:Y:S11]  /*0220*/  FENCE.VIEW.ASYNC.S ;  /* 0x00000000000073c6 */ /* 0x000e360000000000 */
[----:B0-----:R0:W1:Y:S01]  /*0230*/  SYNCS.EXCH.64 URZ, [UR8], UR4 ;  /* 0x00000004083f75b2 */ /* 0x0010620008000100 */
[----:B------:R0:W2:Y:S01]  /*0240*/  SYNCS.EXCH.64 URZ, [UR8+0x18], UR6 ;  /* 0x00001806083f75b2 */ /* 0x0000a20008000100 */
[----:B------:R0:W3:Y:S01]  /*0250*/  SYNCS.EXCH.64 URZ, [UR8+0x8], UR4 ;  /* 0x00000804083f75b2 */ /* 0x0000e20008000100 */
[----:B------:R0:W4:Y:S01]  /*0260*/  SYNCS.EXCH.64 URZ, [UR8+0x20], UR6 ;  /* 0x00002006083f75b2 */ /* 0x0001220008000100 */
[----:B------:R0:W0:Y:S01]  /*0270*/  SYNCS.EXCH.64 URZ, [UR8+0x10], UR4 ;  /* 0x00001004083f75b2 */ /* 0x0000220008000100 */
[----:B------:R0:W0:Y:S01]  /*0280*/  SYNCS.EXCH.64 URZ, [UR8+0x28], UR6 ;  /* 0x00002806083f75b2 */ /* 0x0000220008000100 */
[----:B------:R-:W-:Y:S01]  /*0290*/  NOP ;  /* 0x0000000000007918 */ /* 0x000fe20000000000 */
.L_x_2:
[----:B------:R-:W-:Y:S01]  /*02a0*/  SHF.R.S32.HI R4, RZ, 0x1f, R3 ;  /* 0x0000001fff047819 */ /* 0x000fe20000011403 */
[----:B------:R-:W5:Y:S01]  /*02b0*/  SHFL.IDX PT, R0, R0, RZ, 0x1f ;  /* 0x00001fff00007589 */ /* 0x000f6200000e0000 */
[----:B0-----:R-:W0:Y:S01]  /*02c0*/  S2UR UR8, SR_CTAID.X ;  /* 0x00000000000879c3 */ /* 0x001e220000002500 */
[----:B------:R-:W-:Y:S02]  /*02d0*/  ELECT P0, URZ, PT ;  /* 0x00000000003f782f */ /* 0x000fe40003800000 */
[----:B------:R-:W-:Y:S01]  /*02e0*/  LEA.HI R4, R4, R3, RZ, 0x7 ;  /* 0x0000000304047211 */ /* 0x000fe200078f38ff */
[----:B------:R-:W-:Y:S01]  /*02f0*/  ULDC UR4, c[0x0][0x150] ;  /* 0x0000540000047ab9 */ /* 0x000fe20000000800 */
[----:B------:R-:W-:Y:S01]  /*0300*/  SHF.R.S32.HI R11, RZ, 0x1f, R6 ;  /* 0x0000001fff0b7819 */ /* 0x000fe20000011406 */
[----:B------:R-:W-:Y:S01]  /*0310*/  NOP ;  /* 0x0000000000007918 */ /* 0x000fe20000000000 */
[----:B------:R-:W-:Y:S01]  /*0320*/  LOP3.LUT R4, R4, 0xffffff80, RZ, 0xc0, !PT ;  /* 0xffffff8004047812 */ /* 0x000fe200078ec0ff */
[----:B------:R-:W-:Y:S01]  /*0330*/  IMAD.MOV.U32 R23, RZ, RZ, 0x1 ;  /* 0x00000001ff177424 */ /* 0x000fe200078e00ff */
[----:B------:R-:W-:Y:S01]  /*0340*/  LEA.HI R11, R11, R6, RZ, 0x2 ;  /* 0x000000060b0b7211 */ /* 0x000fe200078f10ff */
[----:B------:R-:W1:Y:S01]  /*0350*/  LDC R12, c[0x0][0x144] ;  /* 0x00005100ff0c7b82 */ /* 0x000e620000000800 */
[----:B------:R-:W-:Y:S01]  /*0360*/  NOP ;  /* 0x0000000000007918 */ /* 0x000fe20000000000 */
[----:B------:R-:W-:Y:S01]  /*0370*/  IMAD.IADD R8, R3, 0x1, -R4 ;  /* 0x0000000103087824 */ /* 0x000fe200078e0a04 */
[----:B------:R-:W-:Y:S01]  /*0380*/  LOP3.LUT R11, R11, 0x3ffffffc, RZ, 0xc0, !PT ;  /* 0x3ffffffc0b0b7812 */ /* 0x000fe200078ec0ff */
[----:B------:R-:W2:Y:S01]  /*0390*/  S2R R4, SR_CTAID.Y ;  /* 0x0000000000047919 */ /* 0x000ea20000002600 */
[----:B------:R-:W-:-:S02]  /*03a0*/  ISETP.NE.AND P3, PT, R5, RZ, PT ;  /* 0x000000ff0500720c */ /* 0x000fc40003f65270 */
[----:B------:R-:W-:Y:S01]  /*03b0*/  SHF.R.S32.HI R9, RZ, 0x1f, R8 ;  /* 0x0000001fff097819 */ /* 0x000fe20000011408 */
[----:B------:R-:W-:Y:S01]  /*03c0*/  IMAD.IADD R6, R6, 0x1, -R11 ;  /* 0x0000000106067824 */ /* 0x000fe200078e0a0b */
[----:B------:R-:W3:Y:S01]  /*03d0*/  LDC R14, c[0x0][0x140] ;  /* 0x00005000ff0e7b82 */ /* 0x000ee20000000800 */
[----:B------:R-:W-:Y:S02]  /*03e0*/  SHF.R.S32.HI R11, RZ, 0x1f, R2 ;  /* 0x0000001fff0b7819 */ /* 0x000fe40000011402 */
[----:B------:R-:W-:Y:S02]  /*03f0*/  LEA.HI R9, R9, R8, RZ, 0x3 ;  /* 0x0000000809097211 */ /* 0x000fe400078f18ff */
[----:B-----5:R-:W-:Y:S02]  /*0400*/  ISETP.NE.OR P0, PT, R0, RZ, !P0 ;  /* 0x000000ff0000720c */ /* 0x020fe40004705670 */
[--C-:B------:R-:W-:Y:S02]  /*0410*/  SHF.R.S32.HI R0, RZ, 0x3, R9.reuse ;  /* 0x00000003ff007819 */ /* 0x100fe40000011409 */
[----:B------:R-:W-:-:S02]  /*0420*/  SHF.R.S32.HI R9, RZ, 0x1f, R9 ;  /* 0x0000001fff097819 */ /* 0x000fc40000011409 */
[----:B0-----:R-:W-:Y:S02]  /*0430*/  I2FP.F32.U32 R10, UR8 ;  /* 0x00000008000a7c45 */ /* 0x001fe40008201000 */
[----:B------:R-:W-:Y:S02]  /*0440*/  LEA.HI R9, R9, R0, RZ, 0x2 ;  /* 0x0000000009097211 */ /* 0x000fe400078f10ff */
[----:B------:R-:W-:Y:S01]  /*0450*/  LEA.HI R11, R11, R2, RZ, 0x2 ;  /* 0x000000020b0b7211 */ /* 0x000fe200078f10ff */
[----:B------:R-:W-:Y:S01]  /*0460*/  FMUL R10, R10, UR4 ;  /* 0x000000040a0a7c20 */ /* 0x000fe20008400000 */
[----:B------:R-:W-:Y:S01]  /*0470*/  LOP3.LUT R9, R9, 0xfffffffc, RZ, 0xc0, !PT ;  /* 0xfffffffc09097812 */ /* 0x000fe200078ec0ff */
[----:B------:R-:W-:Y:S01]  /*0480*/  VOTEU.ALL UP0, P0 ;  /* 0x00000000003f7886 */ /* 0x000fe20000000000 */
[----:B------:R-:W-:Y:S01]  /*0490*/  ULDC UR4, c[0x0][0x154] ;  /* 0x0000550000047ab9 */ /* 0x000fe20000000800 */
[----:B------:R-:W-:Y:S01]  /*04a0*/  LOP3.LUT R11, R11, 0xfffffffc, RZ, 0xc0, !PT ;  /* 0xfffffffc0b0b7812 */ /* 0x000fe200078ec0ff */
[----:B------:R-:W-:Y:S01]  /*04b0*/  VOTEU.ALL UP1, P0 ;  /* 0x00000000003f7886 */ /* 0x000fe20000020000 */
[----:B------:R-:W0:Y:S01]  /*04c0*/  F2I.U32.TRUNC.NTZ R10, R10 ;  /* 0x0000000a000a7305 */ /* 0x000e22000020f000 */
[----:B------:R-:W-:Y:S01]  /*04d0*/  IMAD.IADD R9, R0, 0x1, -R9 ;  /* 0x0000000100097824 */ /* 0x000fe200078e0a09 */
[----:B------:R-:W5:Y:S01]  /*04e0*/  @!UP0 S2UR UR7, SR_CgaCtaId ;  /* 0x00000000000789c3 */ /* 0x000f620000008800 */
[----:B------:R-:W-:Y:S01]  /*04f0*/  IMAD.IADD R2, R2, 0x1, -R11 ;  /* 0x0000000102027824 */ /* 0x000fe200078e0a0b */
[----:B------:R-:W-:Y:S01]  /*0500*/  @!UP0 UMOV UR6, 0x400 ;  /* 0x0000040000068882 */ /* 0x000fe20000000000 */
[----:B------:R-:W-:Y:S01]  /*0510*/  IMAD R22, R6, 0x4, R9 ;  /* 0x0000000406167824 */ /* 0x000fe200078e0209 */
[----:B--2---:R-:W-:-:S02]  /*0520*/  I2FP.F32.U32 R6, R4 ;  /* 0x0000000400067245 */ /* 0x004fc40000201000 */
[----:B------:R-:W-:Y:S02]  /*0530*/  ISETP.NE.AND P1, PT, R2, 0x3, PT ;  /* 0x000000030200780c */ /* 0x000fe40003f25270 */
[----:B------:R-:W-:Y:S01]  /*0540*/  LEA.HI R0, R22, R22, RZ, 0x1 ;  /* 0x0000001616007211 */ /* 0x000fe200078f08ff */
[----:B------:R-:W2:Y:S01]  /*0550*/  LDC R9, c[0x0][0x148] ;  /* 0x00005200ff097b82 */ /* 0x000ea20000000800 */
[----:B---3--:R-:W-:Y:S02]  /*0560*/  ISETP.EQ.U32.AND P2, PT, R14, 0x1, PT ;  /* 0x000000010e00780c */ /* 0x008fe40003f42070 */
[----:B------:R-:W-:Y:S01]  /*0570*/  LOP3.LUT R13, R0, 0xfffffffe, RZ, 0xc0, !PT ;  /* 0xfffffffe000d7812 */ /* 0x000fe200078ec0ff */
[----:B0-----:R-:W-:Y:S02]  /*0580*/  IMAD.MOV R15, RZ, RZ, -R10 ;  /* 0x000000ffff0f7224 */ /* 0x001fe400078e0a0a */
[----:B------:R-:W-:Y:S01]  /*0590*/  FMUL R0, R6, UR4 ;  /* 0x0000000406007c20 */ /* 0x000fe20008400000 */
[----:B------:R-:W-:Y:S01]  /*05a0*/  UMOV UR4, 0x20 ;  /* 0x0000002000047882 */ /* 0x000fe20000000000 */
[----:B------:R-:W-:Y:S01]  /*05b0*/  ISETP.EQ.OR P1, PT, R2, RZ, !P1 ;  /* 0x000000ff0200720c */ /* 0x000fe20004f22670 */
[----:B-1----:R-:W-:Y:S01]  /*05c0*/  IMAD R6, R12, R15, UR8 ;  /* 0x000000080c067e24 */ /* 0x002fe2000f8e020f */
[----:B------:R-:W-:-:S04]  /*05d0*/  @!UP0 UIADD3 UR4, -UR4, 0x100000, URZ ;  /* 0x0010000004048890 */ /* 0x000fc8000fffe13f */
[----:B------:R-:W-:Y:S02]  /*05e0*/  @!UP0 USHF.L.U32 UR5, UR4, 0xb, URZ ;  /* 0x0000000b04058899 */ /* 0x000fe4000800063f */
[----:B------:R-:W-:Y:S01]  /*05f0*/  @!UP0 USHF.L.U32 UR4, UR4, 0x1, URZ ;  /* 0x0000000104048899 */ /* 0x000fe2000800063f */
[----:B------:R-:W-:Y:S01]  /*0600*/  IMAD.IADD R13, R22, 0x1, -R13 ;  /* 0x00000001160d7824 */ /* 0x000fe200078e0a0d */
[----:B------:R-:W0:Y:S01]  /*0610*/  F2I.U32.TRUNC.NTZ R0, R0 ;  /* 0x0000000000007305 */ /* 0x000e22000020f000 */
[----:B------:R-:W-:-:S03]  /*0620*/  ISETP.EQ.AND P1, PT, R5, RZ, P1 ;  /* 0x000000ff0500720c */ /* 0x000fc60000f22270 */
[----:B------:R-:W-:Y:S01]  /*0630*/  ISETP.NE.AND P4, PT, R13, R6, PT ;  /* 0x000000060d00720c */ /* 0x000fe20003f85270 */
[----:B------:R-:W-:Y:S01]  /*0640*/  IMAD.SHL.U32 R13, R22, 0x4, RZ ;  /* 0x00000004160d7824 */ /* 0x000fe200078e00ff */
[----:B-----5:R-:W-:Y:S01]  /*0650*/  @!UP0 ULEA UR6, UR7, UR6, 0x18 ;  /* 0x0000000607068291 */ /* 0x020fe2000f8ec03f */
[----:B------:R-:W-:Y:S01]  /*0660*/  SEL R16, RZ, 0x1, !P1 ;  /* 0x00000001ff107807 */ /* 0x000fe20004800000 */
[----:B------:R-:W-:Y:S01]  /*0670*/  VOTEU.ALL UP0, P0 ;  /* 0x00000000003f7886 */ /* 0x000fe20000000000 */
[----:B------:R-:W-:Y:S01]  /*0680*/  LOP3.LUT P0, RZ, R8, 0x7, RZ, 0xc0, !PT ;  /* 0x0000000708ff7812 */ /* 0x000fe2000780c0ff */
[----:B------:R-:W-:Y:S01]  /*0690*/  VIADD R8, R5, 0xffffffff ;  /* 0xffffffff05087836 */ /* 0x000fe20000000000 */
[----:B------:R-:W-:Y:S01]  /*06a0*/  LOP3.LUT R22, R22, 0xc, R13, 0x78, !PT ;  /* 0x0000000c16167812 */ /* 0x000fe200078e780d */
[----:B0-----:R-:W-:-:S03]  /*06b0*/  IMAD.MOV R24, RZ, RZ, -R0 ;  /* 0x000000ffff187224 */ /* 0x001fc600078e0a00 */
[C---:B------:R-:W-:Y:S02]  /*06c0*/  ISETP.LT.U32.AND P0, PT, R22.reuse, 0x2, !P0 ;  /* 0x000000021600780c */ /* 0x040fe40004701070 */
[----:B------:R-:W-:Y:S01]  /*06d0*/  @P4 LEA.HI R0, R22, R22, RZ, 0x1 ;  /* 0x0000001616004211 */ /* 0x000fe200078f08ff */
[----:B--2---:R-:W-:Y:S01]  /*06e0*/  IMAD R11, R9, R24, R4 ;  /* 0x00000018090b7224 */ /* 0x004fe200078e0204 */
[----:B------:R-:W0:Y:S02]  /*06f0*/  FENCE.VIEW.ASYNC.S ;  /* 0x00000000000073c6 */ /* 0x000e240000000000 */
[----:B0-----:R0:W1:Y:S01]  /*0700*/  @!UP0 SYNCS.EXCH.64 URZ, [UR6+0x40], UR4 ;  /* 0x00004004063f85b2 */ /* 0x0010620008000100 */
[----:B------:R-:W-:Y:S02]  /*0710*/  ISETP.GE.U32.AND P6, PT, R8, 0x2, PT ;  /* 0x000000020800780c */ /* 0x000fe40003fc6070 */
[----:B------:R-:W-:Y:S02]  /*0720*/  @P4 SHF.R.S32.HI R0, RZ, 0x1, R0 ;  /* 0x00000001ff004819 */ /* 0x000fe40000011400 */
[----:B------:R-:W-:-:S02]  /*0730*/  SEL R16, R16, 0x2, P6 ;  /* 0x0000000210107807 */ /* 0x000fc40003000000 */
[----:B------:R-:W-:Y:S02]  /*0740*/  @P4 ISETP.NE.AND P5, PT, R0, R11, PT ;  /* 0x0000000b0000420c */ /* 0x000fe40003fa5270 */
[----:B------:R-:W-:Y:S02]  /*0750*/  SEL R0, RZ, 0x1, !P0 ;  /* 0x00000001ff007807 */ /* 0x000fe40004000000 */
[----:B------:R-:W-:-:S04]  /*0760*/  @P4 SEL R23, RZ, 0x1, P5 ;  /* 0x00000001ff174807 */ /* 0x000fc80002800000 */
[----:B------:R-:W-:Y:S01]  /*0770*/  LOP3.LUT R23, R23, R0, RZ, 0xc0, !PT ;  /* 0x0000000017177212 */ /* 0x000fe200078ec0ff */
[----:B------:R0:W2:Y:S01]  /*0780*/  @!UP1 SYNCS.EXCH.64 URZ, [UR6+0x48], UR4 ;  /* 0x00004804063f95b2 */ /* 0x0000a20008000100 */
[----:B------:R-:W-:Y:S01]  /*0790*/  LOP3.LUT R0, R3, 0x7f, RZ, 0xc0, !PT ;  /* 0x0000007f03007812 */ /* 0x000fe200078ec0ff */
[----:B------:R-:W-:Y:S01]  /*07a0*/  NOP ;  /* 0x0000000000007918 */ /* 0x000fe20000000000 */
[----:B------:R-:W-:Y:S05]  /*07b0*/  @!P2 BRA `(.L_x_3) ;  /* 0x000000000008a947 */ /* 0x000fea0003800000 */
[----:B-12-4-:R-:W-:Y:S01]  /*07c0*/  UCGABAR_ARV ;  /* 0x00000000000079c7 */ /* 0x016fe20008000000 */
[----:B------:R-:W-:Y:S05]  /*07d0*/  BRA `(.L_x_4) ;  /* 0x0000000000047947 */ /* 0x000fea0003800000 */
.L_x_3:
[----:B-12-4-:R-:W-:Y:S01]  /*07e0*/  NOP ;  /* 0x0000000000007918 */ /* 0x016fe20000000000 */
.L_x_4:
[----:B------:R-:W1:Y:S01]  /*07f0*/  LDC R17, c[0x0][0x65c] ;  /* 0x00019700ff117b82 */ /* 0x000e620000000800 */
[----:B------:R-:W-:Y:S02]  /*0800*/  IMAD.U32 R10, RZ, RZ, UR8 ;  /* 0x00000008ff0a7e24 */ /* 0x000fe4000f8e00ff */
[----:B------:R-:W-:Y:S01]  /*0810*/  IMAD.MOV.U32 R11, RZ, RZ, RZ ;  /* 0x000000ffff0b7224 */ /* 0x000fe200078e00ff */
[----:B-1----:R-:W-:-:S04]  /*0820*/  ISETP.NE.AND P1, PT, R17, 0x1, PT ;  /* 0x000000011100780c */ /* 0x002fc80003f25270 */
[----:B------:R-:W-:-:S09]  /*0830*/  P2R R5, PR, RZ, 0x2 ;  /* 0x00000002ff057803 */ /* 0x000fd20000000000 */
[----:B------:R-:W1:Y:S01]  /*0840*/  @P1 LDC R19, c[0x0][0x10] ;  /* 0x00000400ff131b82 */ /* 0x000e620000000800 */
[----:B------:R-:W-:Y:S02]  /*0850*/  @P1 IMAD.MOV.U32 R5, RZ, RZ, RZ ;  /* 0x000000ffff051224 */ /* 0x000fe400078e00ff */
[----:B------:R-:W-:-:S05]  /*0860*/  @P1 IMAD.MOV.U32 R15, RZ, RZ, RZ ;  /* 0x000000ffff0f1224 */ /* 0x000fca00078e00ff */
[----:B------:R-:W2:Y:S01]  /*0870*/  @!P1 LDC R13, c[0x0][0xc] ;  /* 0x00000300ff0d9b82 */ /* 0x000ea20000000800 */
[----:B0-----:R-:W-:Y:S01]  /*0880*/  ULDC UR4, c[0x0][0xc] ;  /* 0x0000030000047ab9 */ /* 0x001fe20000000800 */
[----:B------:R-:W-:Y:S01]  /*0890*/  ULDC UR5, c[0x0][0x10] ;  /* 0x0000040000057ab9 */ /* 0x000fe20000000800 */
[----:B------:R-:W-:Y:S01]  /*08a0*/  ULDC UR6, c[0x0][0x14] ;  /* 0x0000050000067ab9 */ /* 0x000fe20000000800 */
[----:B------:R-:W-:-:S04]  /*08b0*/  UIMAD.WIDE.U32 UR4, UR4, UR5, URZ ;  /* 0x00000005040472a5 */ /* 0x000fc8000f8e003f */
[----:B------:R-:W-:Y:S02]  /*08c0*/  UIMAD.WIDE.U32 UR38, UR4, UR6, URZ ;  /* 0x00000006042672a5 */ /* 0x000fe4000f8e003f */
[----:B------:R-:W-:-:S04]  /*08d0*/  UIMAD UR37, UR5, UR6, URZ ;  /* 0x00000006052572a4 */ /* 0x000fc8000f8e023f */
[----:B------:R-:W-:Y:S01]  /*08e0*/  UIADD3 UR37, UR39, UR37, URZ ;  /* 0x0000002527257290 */ /* 0x000fe2000fffe03f */
[----:B-1----:R-:W-:-:S04]  /*08f0*/  @P1 IMAD.WIDE.U32 R18, R19, UR8, R4 ;  /* 0x0000000813121c25 */ /* 0x002fc8000f8e0004 */
[----:B------:R-:W-:Y:S02]  /*0900*/  @P1 IMAD.IADD R19, R19, 0x1, R15 ;  /* 0x0000000113131824 */ /* 0x000fe400078e020f */
[----:B--2---:R-:W-:-:S04]  /*0910*/  @!P1 IMAD.WIDE.U32 R10, R4, R13, R10 ;  /* 0x0000000d040a9225 */ /* 0x004fc800078e000a */
[----:B------:R-:W-:Y:S02]  /*0920*/  @!P1 IMAD.MOV.U32 R18, RZ, RZ, R10 ;  /* 0x000000ffff129224 */ /* 0x000fe400078e000a */
[----:B------:R-:W-:Y:S01]  /*0930*/  @!P1 IMAD.MOV.U32 R19, RZ, RZ, R11 ;  /* 0x000000ffff139224 */ /* 0x000fe200078e000b */
[----:B------:R-:W-:Y:S06]  /*0940*/  @!P2 BRA `(.L_x_5) ;  /* 0x00000000000ca947 */ /* 0x000fec0003800000 */
[----:B------:R-:W-:Y:S01]  /*0950*/  UCGABAR_WAIT ;  /* 0x0000000000007dc7 */ /* 0x000fe20008000000 */
[----:B------:R-:W-:Y:S01]  /*0960*/  CCTL.IVALL ;  /* 0x00000000ff00798f */ /* 0x000fe20002000000 */
[----:B------:R-:W-:Y:S05]  /*0970*/  BRA `(.L_x_6) ;  /* 0x0000000000047947 */ /* 0x000fea0003800000 */
.L_x_5:
[----:B------:R-:W-:Y:S06]  /*0980*/  BAR.SYNC.DEFER_BLOCKING 0x0 ;  /* 0x0000000000007b1d */ /* 0x000fec0000010000 */
.L_x_6:
[----:B------:R-:W-:Y:S05]  /*0990*/  @!P3 BRA `(.L_x_7) ;  /* 0x0000002c00dcb947 */ /* 0x000fea0003800000 */
[----:B------:R-:W-:-:S13]  /*09a0*/  ISETP.GT.U32.AND P0, PT, R8, 0x1, PT ;  /* 0x000000010800780c */ /* 0x000fda0003f04070 */
[----:B------:R-:W-:Y:S05]  /*09b0*/  @P0 EXIT ;  /* 0x000000000000094d */ /* 0x000fea0003800000 */
[----:B------:R-:W-:Y:S01]  /*09c0*/  ULDC.64 UR4, c[0x0][0x650] ;  /* 0x0001940000047ab9 */ /* 0x000fe20000000a00 */
[----:B------:R-:W-:Y:S01]  /*09d0*/  PRMT R2, RZ, 0x7610, R2 ;  /* 0x00007610ff027816 */ /* 0x000fe20000000002 */
[----:B------:R-:W-:Y:S01]  /*09e0*/  IMAD.MOV.U32 R41, RZ, RZ, -0x1 ;  /* 0xffffffffff297424 */ /* 0x000fe200078e00ff */
[----:B------:R-:W-:Y:S01]  /*09f0*/  ISETP.GE.U32.AND P0, PT, R18, UR4, PT ;  /* 0x0000000412007c0c */ /* 0x000fe2000bf06070 */
[----:B------:R-:W-:Y:S02]  /*0a00*/  IMAD.MOV.U32 R42, RZ, RZ, -0x1 ;  /* 0xffffffffff2a7424 */ /* 0x000fe400078e00ff */
[----:B------:R-:W-:Y:S01]  /*0a10*/  IMAD.MOV.U32 R31, RZ, RZ, -0x1 ;  /* 0xffffffffff1f7424 */ /* 0x000fe200078e00ff */
[----:B------:R-:W-:-:S13]  /*0a20*/  ISETP.GE.U32.AND.EX P0, PT, R19, UR5, PT, P0 ;  /* 0x0000000513007c0c */ /* 0x000fda000bf06100 */
[----:B------:R-:W-:Y:S05]  /*0a30*/  @P0 BRA `(.L_x_8) ;  /* 0x0000000400280947 */ /* 0x000fea0003800000 */
[----:B------:R-:W0:Y:S01]  /*0a40*/  LDC.64 R26, c[0x0][0x628] ;  /* 0x00018a00ff1a7b82 */ /* 0x000e220000000a00 */
[----:B------:R-:W-:Y:S02]  /*0a50*/  IMAD.MOV.U32 R10, RZ, RZ, R18 ;  /* 0x000000ffff0a7224 */ /* 0x000fe400078e0012 */
[----:B------:R-:W-:-:S05]  /*0a60*/  IMAD.MOV.U32 R11, RZ, RZ, R19 ;  /* 0x000000ffff0b7224 */ /* 0x000fca00078e0013 */
[----:B------:R-:W1:Y:S08]  /*0a70*/  LDC R2, c[0x0][0x630] ;  /* 0x00018c00ff027b82 */ /* 0x000e700000000800 */
[----:B------:R-:W2:Y:S01]  /*0a80*/  LDC.64 R28, c[0x0][0x620] ;  /* 0x00018800ff1c7b82 */ /* 0x000ea20000000a00 */
[----:B0-----:R-:W-:-:S04]  /*0a90*/  ISETP.NE.U32.AND P0, PT, R26, RZ, PT ;  /* 0x000000ff1a00720c */ /* 0x001fc80003f05070 */
[----:B------:R-:W-:-:S13]  /*0aa0*/  ISETP.NE.AND.EX P0, PT, R27, RZ, PT, P0 ;  /* 0x000000ff1b00720c */ /* 0x000fda0003f05300 */
[----:B-12---:R-:W-:Y:S05]  /*0ab0*/  @!P0 BRA `(.L_x_9) ;  /* 0x0000000000288947 */ /* 0x006fea0003800000 */
[----:B------:R-:W0:Y:S02]  /*0ac0*/  LDC R15, c[0x0][0x634] ;  /* 0x00018d00ff0f7b82 */ /* 0x000e240000000800 */
[----:B0-----:R-:W-:-:S05]  /*0ad0*/  IADD3 R15, P0, R18, R15, RZ ;  /* 0x0000000f120f7210 */ /* 0x001fca0007f1e0ff */
[----:B------:R-:W-:-:S04]  /*0ae0*/  IMAD.X R21, RZ, RZ, R19, P0 ;  /* 0x000000ffff157224 */ /* 0x000fc800000e0613 */
[----:B------:R-:W-:-:S04]  /*0af0*/  IMAD.WIDE.U32 R10, R21, R26, RZ ;  /* 0x0000001a150a7225 */ /* 0x000fc800078e00ff */
[----:B------:R-:W-:-:S04]  /*0b00*/  IMAD.WIDE.U32 R12, P0, R15, R27, R10 ;  /* 0x0000001b0f0c7225 */ /* 0x000fc8000780000a */
[----:B------:R-:W-:-:S04]  /*0b10*/  IMAD.WIDE.U32 R10, R15, R26, RZ ;  /* 0x0000001a0f0a7225 */ /* 0x000fc800078e00ff */
[----:B------:R-:W-:Y:S01]  /*0b20*/  IMAD.X R15, RZ, RZ, RZ, P0 ;  /* 0x000000ffff0f7224 */ /* 0x000fe200000e06ff */
[----:B------:R-:W-:Y:S01]  /*0b30*/  IADD3 RZ, P0, R11, R12, RZ ;  /* 0x0000000c0bff7210 */ /* 0x000fe20007f1e0ff */
[----:B------:R-:W-:-:S04]  /*0b40*/  IMAD.MOV.U32 R14, RZ, RZ, R13 ;  /* 0x000000ffff0e7224 */ /* 0x000fc800078e000d */
[----:B------:R-:W-:-:S08]  /*0b50*/  IMAD.WIDE.U32.X R10, R21, R27, R14, P0 ;  /* 0x0000001b150a7225 */ /* 0x000fd000000e040e */
.L_x_9:
[----:B------:R-:W0:Y:S01]  /*0b60*/  LDC.64 R20, c[0x0][0x640] ;  /* 0x00019000ff147b82 */ /* 0x000e220000000a00 */
[--C-:B------:R-:W-:Y:S01]  /*0b70*/  SHF.R.U64 R31, R10, R2, R11.reuse ;  /* 0x000000020a1f7219 */ /* 0x100fe2000000120b */
[----:B------:R-:W-:Y:S01]  /*0b80*/  IMAD R33, R9, R24, R4 ;  /* 0x0000001809217224 */ /* 0x000fe200078e0204 */
[----:B------:R-:W-:Y:S01]  /*0b90*/  SHF.R.U32.HI R2, RZ, R2, R11 ;  /* 0x00000002ff027219 */ /* 0x000fe2000001160b */
[----:B------:R-:W-:Y:S01]  /*0ba0*/  IMAD.MOV.U32 R27, RZ, RZ, 0x1 ;  /* 0x00000001ff1b7424 */ /* 0x000fe200078e00ff */
[----:B------:R-:W-:-:S03]  /*0bb0*/  IADD3 R5, P0, RZ, -R31, RZ ;  /* 0x8000001fff057210 */ /* 0x000fc60007f1e0ff */
[----:B------:R-:W1:Y:S02]  /*0bc0*/  LDC R8, c[0x0][0x618] ;  /* 0x00018600ff087b82 */ /* 0x000e640000000800 */
[----:B------:R-:W-:-:S04]  /*0bd0*/  IMAD.X R11, RZ, RZ, ~R2, P0 ;  /* 0x000000ffff0b7224 */ /* 0x000fc800000e0e02 */
[-C--:B------:R-:W-:Y:S02]  /*0be0*/  IMAD R2, R11, R28.reuse, RZ ;  /* 0x0000001c0b027224 */ /* 0x080fe400078e02ff */
[----:B------:R-:W2:Y:S01]  /*0bf0*/  LDC R13, c[0x0][0x608] ;  /* 0x00018200ff0d7b82 */ /* 0x000ea20000000800 */
[----:B------:R-:W-:-:S04]  /*0c00*/  IMAD.WIDE.U32 R10, R5, R28, R18 ;  /* 0x0000001c050a7225 */ /* 0x000fc800078e0012 */
[----:B------:R-:W-:-:S03]  /*0c10*/  IMAD R5, R5, R29, R2 ;  /* 0x0000001d05057224 */ /* 0x000fc600078e0202 */
[----:B------:R-:W3:Y:S01]  /*0c20*/  LDC R14, c[0x0][0x658] ;  /* 0x00019600ff0e7b82 */ /* 0x000ee20000000800 */
[----:B0-----:R-:W-:Y:S01]  /*0c30*/  ISETP.NE.U32.AND P0, PT, R20, RZ, PT ;  /* 0x000000ff1400720c */ /* 0x001fe20003f05070 */
[----:B------:R-:W-:Y:S02]  /*0c40*/  IMAD.IADD R5, R11, 0x1, R5 ;  /* 0x000000010b057824 */ /* 0x000fe400078e0205 */
[----:B------:R-:W-:Y:S01]  /*0c50*/  IMAD.MOV.U32 R11, RZ, RZ, -0x1 ;  /* 0xffffffffff0b7424 */ /* 0x000fe200078e00ff */
[----:B------:R-:W-:-:S03]  /*0c60*/  ISETP.NE.AND.EX P0, PT, R21, RZ, PT, P0 ;  /* 0x000000ff1500720c */ /* 0x000fc60003f05300 */
[----:B------:R-:W0:Y:S01]  /*0c70*/  LDC R41, c[0x0][0x600] ;  /* 0x00018000ff297b82 */ /* 0x000e220000000800 */
[-CC-:B-1----:R-:W-:Y:S02]  /*0c80*/  SHF.R.U64 R15, R10, R8.reuse, R5.reuse ;  /* 0x000000080a0f7219 */ /* 0x182fe40000001205 */
[----:B------:R-:W-:-:S05]  /*0c90*/  SHF.R.U32.HI R2, RZ, R8, R5 ;  /* 0x00000008ff027219 */ /* 0x000fca0000011605 */
[----:B------:R-:W1:Y:S01]  /*0ca0*/  LDC R25, c[0x0][0x648] ;  /* 0x00019200ff197b82 */ /* 0x000e620000000800 */
[-CC-:B--2---:R-:W-:Y:S02]  /*0cb0*/  SHF.R.U64 R29, R15, R13.reuse, R2.reuse ;  /* 0x0000000d0f1d7219 */ /* 0x184fe40000001202 */
[----:B------:R-:W-:-:S05]  /*0cc0*/  SHF.R.U32.HI R5, RZ, R13, R2 ;  /* 0x0000000dff057219 */ /* 0x000fca0000011602 */
[----:B------:R-:W2:Y:S01]  /*0cd0*/  LDC R26, c[0x0][0x638] ;  /* 0x00018e00ff1a7b82 */ /* 0x000ea20000000800 */
[-CC-:B---3--:R-:W-:Y:S02]  /*0ce0*/  SHF.R.U64 R24, R29, R14.reuse, R5.reuse ;  /* 0x0000000e1d187219 */ /* 0x188fe40000001205 */
[-C--:B------:R-:W-:Y:S02]  /*0cf0*/  SHF.L.U32 R2, R11, R14.reuse, RZ ;  /* 0x0000000e0b027219 */ /* 0x080fe400000006ff */
[----:B------:R-:W-:Y:S01]  /*0d00*/  SHF.R.U32.HI R5, RZ, R14, R5 ;  /* 0x0000000eff057219 */ /* 0x000fe20000011605 */
[----:B------:R-:W-:Y:S01]  /*0d10*/  IMAD.MOV.U32 R4, RZ, RZ, R24 ;  /* 0x000000ffff047224 */ /* 0x000fe200078e0018 */
[----:B------:R-:W-:Y:S01]  /*0d20*/  LOP3.LUT R12, RZ, R2, RZ, 0x33, !PT ;  /* 0x00000002ff0c7212 */ /* 0x000fe200078e33ff */
[----:B------:R-:W3:Y:S01]  /*0d30*/  LDC R28, c[0x0][0x610] ;  /* 0x00018400ff1c7b82 */ /* 0x000ee20000000800 */
[----:B------:R-:W-:Y:S05]  /*0d40*/  @!P0 BRA `(.L_x_10) ;  /* 0x0000000000288947 */ /* 0x000fea0003800000 */
[----:B------:R-:W4:Y:S02]  /*0d50*/  LDC R11, c[0x0][0x64c] ;  /* 0x00019300ff0b7b82 */ /* 0x000f240000000800 */
[----:B----4-:R-:W-:-:S05]  /*0d60*/  IADD3 R11, P0, R24, R11, RZ ;  /* 0x0000000b180b7210 */ /* 0x010fca0007f1e0ff */
        /* <DEDUP_REMOVED lines=8> */
.L_x_10:
[----:B-1----:R-:W-:Y:S01]  /*0df0*/  SHF.R.U64 R4, R4, R25, R5 ;  /* 0x0000001904047219 */ /* 0x002fe20000001205 */
[----:B0-----:R-:W-:Y:S01]  /*0e00*/  VIADD R8, R41, 0xffffffff ;  /* 0xffffffff29087836 */ /* 0x001fe20000000000 */
[----:B------:R-:W-:Y:S02]  /*0e10*/  SHF.L.U32 R2, R27, R14, RZ ;  /* 0x0000000e1b027219 */ /* 0x000fe400000006ff */
[----:B------:R-:W-:Y:S01]  /*0e20*/  LOP3.LUT R5, R29, R12, RZ, 0xc0, !PT ;  /* 0x0000000c1d057212 */ /* 0x000fe200078ec0ff */
[----:B------:R-:W-:Y:S01]  /*0e30*/  IMAD.MOV R9, RZ, RZ, -R4 ;  /* 0x000000ffff097224 */ /* 0x000fe200078e0a04 */
[----:B------:R-:W-:Y:S02]  /*0e40*/  SEL R6, R6, R33, !P1 ;  /* 0x0000002106067207 */ /* 0x000fe40004800000 */
[----:B------:R-:W-:Y:S01]  /*0e50*/  LOP3.LUT R8, R15, R8, RZ, 0xc0, !PT ;  /* 0x000000080f087212 */ /* 0x000fe200078ec0ff */
[----:B------:R-:W-:Y:S02]  /*0e60*/  IMAD R5, R2, R4, R5 ;  /* 0x0000000402057224 */ /* 0x000fe400078e0205 */
[----:B--2---:R-:W-:-:S02]  /*0e70*/  IMAD R2, R9, R26, R24 ;  /* 0x0000001a09027224 */ /* 0x004fc400078e0218 */
[----:B---3--:R-:W-:Y:S02]  /*0e80*/  IMAD R6, R5, R28, R6 ;  /* 0x0000001c05067224 */ /* 0x008fe400078e0206 */
[----:B------:R-:W-:Y:S02]  /*0e90*/  IMAD R41, R2, R41, R8 ;  /* 0x0000002902297224 */ /* 0x000fe400078e0208 */
[----:B------:R-:W-:-:S03]  /*0ea0*/  IMAD.MOV.U32 R4, RZ, RZ, 0x1 ;  /* 0x00000001ff047424 */ /* 0x000fc600078e00ff */
[----:B------:R-:W-:Y:S02]  /*0eb0*/  SEL R42, R41, R6, !P1 ;  /* 0x00000006292a7207 */ /* 0x000fe40004800000 */
[----:B------:R-:W-:Y:S02]  /*0ec0*/  PRMT R2, R4, 0x7610, R2 ;  /* 0x0000761004027816 */ /* 0x000fe40000000002 */
[----:B------:R-:W-:-:S07]  /*0ed0*/  SEL R41, R6, R41, !P1 ;  /* 0x0000002906297207 */ /* 0x000fce0004800000 */
.L_x_8:
[----:B------:R-:W-:-:S08]  /*0ee0*/  NOP ;  /* 0x0000000000007918 */ /* 0x000fd00000000000 */
[----:B------:R-:W0:Y:S02]  /*0ef0*/  USETMAXREG.TRY_ALLOC.CTAPOOL UP0, 0xe8 ;  /* 0x000000e8000079c8 */ /* 0x000e240008000600 */
[----:B0-----:R-:W-:-:S13]  /*0f00*/  PLOP3.LUT P0, PT, PT, PT, UP0, 0x80, 0x0 ;  /* 0x000000000000781c */ /* 0x001fda0003f0f008 */
[----:B------:R-:W-:Y:S05]  /*0f10*/  @!P0 BRA `(.L_x_8) ;  /* 0xfffffffc00f08947 */ /* 0x000fea000383ffff */
[----:B------:R-:W-:Y:S01]  /*0f20*/  ULDC.64 UR4, c[0x0][0x598] ;  /* 0x0001660000047ab9 */ /* 0x000fe20000000a00 */
[----:B------:R-:W-:Y:S01]  /*0f30*/  ULDC.64 UR40, c[0x0][0x208] ;  /* 0x0000820000287ab9 */ /* 0x000fe20000000a00 */
[----:B------:R-:W-:-:S04]  /*0f40*/  ISETP.NE.U32.AND P0, PT, RZ, UR4, PT ;  /* 0x00000004ff007c0c */ /* 0x000fc8000bf05070 */
[----:B------:R-:W-:-:S13]  /*0f50*/  ISETP.NE.AND.EX P0, PT, RZ, UR5, PT, P0 ;  /* 0x00000005ff007c0c */ /* 0x000fda000bf05300 */
[----:B------:R-:W-:Y:S05]  /*0f60*/  @!P0 BRA `(.L_x_11) ;  /* 0x00000000001c8947 */ /* 0x000fea0003800000 */
[----:B------:R-:W0:Y:S02]  /*0f70*/  LDC.64 R4, c[0x0][0x598] ;  /* 0x00016600ff047b82 */ /* 0x000e240000000a00 */
[----:B0-----:R-:W2:Y:S02]  /*0f80*/  LDG.E.64 R4, desc[UR40][R4.64] ;  /* 0x0000002804047981 */ /* 0x001ea4000c1e1b00 */
[----:B--2---:R-:W-:-:S04]  /*0f90*/  ISETP.NE.U32.AND P0, PT, R4, RZ, PT ;  /* 0x000000ff0400720c */ /* 0x004fc80003f05070 */
[----:B------:R-:W-:-:S13]  /*0fa0*/  ISETP.NE.AND.EX P0, PT, R5, RZ, PT, P0 ;  /* 0x000000ff0500720c */ /* 0x000fda0003f05300 */
[----:B------:R-:W-:Y:S05]  /*0fb0*/  @!P0 BRA `(.L_x_11) ;  /* 0x0000000000088947 */ /* 0x000fea0003800000 */
[----:B------:R0:W5:Y:S01]  /*0fc0*/  LD.E R30, desc[UR40][R4.64] ;  /* 0x00000028041e7980 */ /* 0x000162000c101900 */
[----:B------:R-:W-:Y:S05]  /*0fd0*/  BRA `(.L_x_12) ;  /* 0x0000000000247947 */ /* 0x000fea0003800000 */
.L_x_11:
[----:B------:R-:W-:Y:S02]  /*0fe0*/  ULDC.64 UR4, c[0x0][0x588] ;  /* 0x0001620000047ab9 */ /* 0x000fe40000000a00 */
[----:B------:R-:W-:-:S04]  /*0ff0*/  ISETP.NE.U32.AND P0, PT, RZ, UR4, PT ;  /* 0x00000004ff007c0c */ /* 0x000fc8000bf05070 */
[----:B------:R-:W-:-:S13]  /*1000*/  ISETP.NE.AND.EX P0, PT, RZ, UR5, PT, P0 ;  /* 0x00000005ff007c0c */ /* 0x000fda000bf05300 */
[----:B------:R-:W-:Y:S05]  /*1010*/  @!P0 BRA `(.L_x_13) ;  /* 0x00000000000c8947 */ /* 0x000fea0003800000 */
[----:B------:R-:W0:Y:S02]  /*1020*/  LDC.64 R4, c[0x0][0x588] ;  /* 0x00016200ff047b82 */ /* 0x000e240000000a00 */
[----:B0-----:R1:W5:Y:S01]  /*1030*/  LDG.E R30, desc[UR40][R4.64] ;  /* 0x00000028041e7981 */ /* 0x001362000c1e1900 */
[----:B------:R-:W-:Y:S05]  /*1040*/  BRA `(.L_x_12) ;  /* 0x0000000000087947 */ /* 0x000fea0003800000 */
.L_x_13:
[----:B------:R-:W-:Y:S02]  /*1050*/  ULDC UR4, c[0x0][0x580] ;  /* 0x0001600000047ab9 */ /* 0x000fe40000000800 */
[----:B------:R-:W-:-:S07]  /*1060*/  IMAD.U32 R30, RZ, RZ, UR4 ;  /* 0x00000004ff1e7e24 */ /* 0x000fce000f8e00ff */
.L_x_12:
[----:B------:R-:W-:Y:S02]  /*1070*/  ULDC.64 UR4, c[0x0][0x5a0] ;  /* 0x0001680000047ab9 */ /* 0x000fe40000000a00 */
[----:B------:R-:W-:-:S04]  /*1080*/  ISETP.NE.U32.AND P0, PT, RZ, UR4, PT ;  /* 0x00000004ff007c0c */ /* 0x000fc8000bf05070 */
[----:B------:R-:W-:-:S13]  /*1090*/  ISETP.NE.AND.EX P0, PT, RZ, UR5, PT, P0 ;  /* 0x00000005ff007c0c */ /* 0x000fda000bf05300 */
[----:B------:R-:W-:Y:S05]  /*10a0*/  @!P0 BRA `(.L_x_14) ;  /* 0x00000000001c8947 */ /* 0x000fea0003800000 */
[----:B01----:R-:W0:Y:S02]  /*10b0*/  LDC.64 R4, c[0x0][0x5a0] ;  /* 0x00016800ff047b82 */ /* 0x003e240000000a00 */
[----:B0-----:R-:W2:Y:S02]  /*10c0*/  LDG.E.64 R4, desc[UR40][R4.64] ;  /* 0x0000002804047981 */ /* 0x001ea4000c1e1b00 */
[----:B--2---:R-:W-:-:S04]  /*10d0*/  ISETP.NE.U32.AND P0, PT, R4, RZ, PT ;  /* 0x000000ff0400720c */ /* 0x004fc80003f05070 */
[----:B------:R-:W-:-:S13]  /*10e0*/  ISETP.NE.AND.EX P0, PT, R5, RZ, PT, P0 ;  /* 0x000000ff0500720c */ /* 0x000fda0003f05300 */
[----:B------:R-:W-:Y:S05]  /*10f0*/  @!P0 BRA `(.L_x_14) ;  /* 0x0000000000088947 */ /* 0x000fea0003800000 */
[----:B------:R0:W5:Y:S01]  /*1100*/  LD.E R32, desc[UR40][R4.64] ;  /* 0x0000002804207980 */ /* 0x000162000c101900 */
[----:B------:R-:W-:Y:S05]  /*1110*/  BRA `(.L_x_15) ;  /* 0x0000000000247947 */ /* 0x000fea0003800000 */
.L_x_14:
[----:B------:R-:W-:Y:S02]  /*1120*/  ULDC.64 UR4, c[0x0][0x590] ;  /* 0x0001640000047ab9 */ /* 0x000fe40000000a00 */
[----:B------:R-:W-:-:S04]  /*1130*/  ISETP.NE.U32.AND P0, PT, RZ, UR4, PT ;  /* 0x00000004ff007c0c */ /* 0x000fc8000bf05070 */
[----:B------:R-:W-:-:S13]  /*1140*/  ISETP.NE.AND.EX P0, PT, RZ, UR5, PT, P0 ;  /* 0x00000005ff007c0c */ /* 0x000fda000bf05300 */
[----:B------:R-:W-:Y:S05]  /*1150*/  @!P0 BRA `(.L_x_16) ;  /* 0x00000000000c8947 */ /* 0x000fea0003800000 */
[----:B------:R-:W2:Y:S02]  /*1160*/  LDC.64 R32, c[0x0][0x590] ;  /* 0x00016400ff207b82 */ /* 0x000ea40000000a00 */
[----:B--2---:R2:W5:Y:S01]  /*1170*/  LDG.E R32, desc[UR40][R32.64] ;  /* 0x0000002820207981 */ /* 0x004562000c1e1900 */
[----:B------:R-:W-:Y:S05]  /*1180*/  BRA `(.L_x_15) ;  /* 0x0000000000087947 */ /* 0x000fea0003800000 */
.L_x_16:
[----:B------:R-:W-:Y:S02]  /*1190*/  ULDC UR4, c[0x0][0x584] ;  /* 0x0001610000047ab9 */ /* 0x000fe40000000800 */
[----:B------:R-:W-:-:S07]  /*11a0*/  IMAD.U32 R32, RZ, RZ, UR4 ;  /* 0x00000004ff207e24 */ /* 0x000fce000f8e00ff */
.L_x_15:
[----:B------:R-:W-:-:S13]  /*11b0*/  LOP3.LUT P0, RZ, R2, 0xff, RZ, 0xc0, !PT ;  /* 0x000000ff02ff7812 */ /* 0x000fda000780c0ff */
[----:B------:R-:W-:Y:S05]  /*11c0*/  @!P0 EXIT ;  /* 0x000000000000894d */ /* 0x000fea0003800000 */
[----:B------:R-:W3:Y:S01]  /*11d0*/  LDC R34, c[0x0][0x658] ;  /* 0x00019600ff227b82 */ /* 0x000ee20000000800 */
[----:B------:R-:W-:Y:S01]  /*11e0*/  ULDC.64 UR6, c[0x0][0x288] ;  /* 0x0000a20000067ab9 */ /* 0x000fe20000000a00 */
[----:B------:R-:W-:Y:S01]  /*11f0*/  LOP3.LUT R7, R7, 0x1, RZ, 0xc0, !PT ;  /* 0x0000000107077812 */ /* 0x000fe200078ec0ff */
[----:B------:R-:W-:Y:S01]  /*1200*/  UIADD3 UR4, UR7, 0xff, URZ ;  /* 0x000000ff07047890 */ /* 0x000fe2000fffe03f */
[----:B------:R-:W-:Y:S01]  /*1210*/  SHF.R.U32.HI R2, RZ, 0x2, R3 ;  /* 0x00000002ff027819 */ /* 0x000fe20000011603 */
[----:B------:R-:W-:Y:S01]  /*1220*/  IMAD.MOV.U32 R9, RZ, RZ, 0x1 ;  /* 0x00000001ff097424 */ /* 0x000fe200078e00ff */
[----:B------:R-:W-:Y:S01]  /*1230*/  SHF.R.U32.HI R0, RZ, 0x1, R0 ;  /* 0x00000001ff007819 */ /* 0x000fe20000011600 */
[----:B------:R-:W-:Y:S01]  /*1240*/  USHF.R.S32.HI UR5, URZ, 0x1f, UR4 ;  /* 0x0000001f3f057899 */ /* 0x000fe20008011404 */
[----:B------:R-:W4:Y:S01]  /*1250*/  LDC.64 R36, c[0x0][0x5c8] ;  /* 0x00017200ff247b82 */ /* 0x000f220000000a00 */
[----:B01----:R-:W-:Y:S01]  /*1260*/  IMAD.SHL.U32 R5, R7, 0x40, RZ ;  /* 0x0000004007057824 */ /* 0x003fe200078e00ff */
[----:B------:R-:W-:Y:S01]  /*1270*/  LOP3.LUT R2, R2, 0x7, RZ, 0xc0, !PT ;  /* 0x0000000702027812 */ /* 0x000fe200078ec0ff */
[----:B------:R-:W-:Y:S01]  /*1280*/  ULEA.HI UR5, UR5, UR4, URZ, 0x8 ;  /* 0x0000000405057291 */ /* 0x000fe2000f8f403f */
[----:B------:R-:W-:Y:S01]  /*1290*/  LOP3.LUT R29, R0, 0x30, RZ, 0xc0, !PT ;  /* 0x00000030001d7812 */ /* 0x000fe200078ec0ff */
[----:B------:R-:W-:Y:S01]  /*12a0*/  IMAD.U32 R4, RZ, RZ, UR6 ;  /* 0x00000006ff047e24 */ /* 0x000fe2000f8e00ff */
[--C-:B------:R-:W-:Y:S01]  /*12b0*/  LOP3.LUT R28, R5, 0x40, R2.reuse, 0xe2, !PT ;  /* 0x00000040051c7812 */ /* 0x100fe200078ee202 */
[----:B------:R-:W-:Y:S01]  /*12c0*/  USHF.R.S32.HI UR43, URZ, 0x8, UR5 ;  /* 0x000000083f2b7899 */ /* 0x000fe20008011405 */
[-C--:B------:R-:W-:Y:S01]  /*12d0*/  IADD3 R2, RZ, -R29.reuse, -R2 ;  /* 0x8000001dff027210 */ /* 0x080fe20007ffe802 */
[----:B------:R-:W-:Y:S01]  /*12e0*/  IMAD.MOV.U32 R5, RZ, RZ, -0x1 ;  /* 0xffffffffff057424 */ /* 0x000fe200078e00ff */
[C---:B--2---:R-:W-:Y:S01]  /*12f0*/  LOP3.LUT R33, R3.reuse, 0x3, RZ, 0xc0, !PT ;  /* 0x0000000303217812 */ /* 0x044fe200078ec0ff */
[----:B------:R-:W-:Y:S01]  /*1300*/  UISETP.LT.AND UP0, UPT, UR43, 0x1, UPT ;  /* 0x000000012b00788c */ /* 0x000fe2000bf01270 */
[----:B------:R-:W-:Y:S01]  /*1310*/  LOP3.LUT R38, R3, 0x80, RZ, 0xc0, !PT ;  /* 0x0000008003267812 */ /* 0x000fe200078ec0ff */
[----:B------:R-:W-:Y:S01]  /*1320*/  IMAD R2, R7, -0x40, R2 ;  /* 0xffffffc007027824 */ /* 0x000fe200078e0202 */
[----:B------:R-:W-:Y:S01]  /*1330*/  ULDC UR4, c[0x0][0x284] ;  /* 0x0000a10000047ab9 */ /* 0x000fe20000000800 */
[----:B------:R-:W-:Y:S01]  /*1340*/  LOP3.LUT R28, R28, R29, RZ, 0xfc, !PT ;  /* 0x0000001d1c1c7212 */ /* 0x000fe200078efcff */
[----:B------:R-:W-:Y:S01]  /*1350*/  USEL UR44, UR43, 0x1, UP0 ;  /* 0x000000012b2c7887 */ /* 0x000fe20008000000 */
[-C--:B---3--:R-:W-:Y:S01]  /*1360*/  SHF.L.U32 R5, R5, R34.reuse, RZ ;  /* 0x0000002205057219 */ /* 0x088fe200000006ff */
[----:B------:R-:W-:Y:S01]  /*1370*/  IMAD R33, R33, -0x2, R4 ;  /* 0xfffffffe21217824 */ /* 0x000fe200078e0204 */
[----:B------:R-:W-:Y:S01]  /*1380*/  SHF.L.U32 R34, R9, R34, RZ ;  /* 0x0000002209227219 */ /* 0x000fe200000006ff */
[----:B------:R-:W-:Y:S01]  /*1390*/  VIADD R40, R2, UR4 ;  /* 0x0000000402287c36 */ /* 0x000fe20008000000 */
[----:B------:R-:W-:Y:S01]  /*13a0*/  LOP3.LUT R51, R16, 0x1, RZ, 0xfc, !PT ;  /* 0x0000000110337812 */ /* 0x000fe200078efcff */
[----:B------:R-:W-:Y:S01]  /*13b0*/  IMAD.MOV.U32 R29, RZ, RZ, RZ ;  /* 0x000000ffff1d7224 */ /* 0x000fe200078e00ff */
[----:B------:R-:W-:Y:S01]  /*13c0*/  SHF.R.U32.HI R38, RZ, 0x7, R38 ;  /* 0x00000007ff267819 */ /* 0x000fe20000011626 */
[----:B------:R-:W-:Y:S01]  /*13d0*/  UIADD3 UR44, UR43, -UR44, URZ ;  /* 0x8000002c2b2c7290 */ /* 0x000fe2000fffe03f */
[C---:B----4-:R-:W-:Y:S01]  /*13e0*/  SHF.L.U64.HI R35, R36.reuse, 0x3, R37 ;  /* 0x0000000324237819 */ /* 0x050fe20000010225 */
[----:B------:R-:W-:Y:S01]  /*13f0*/  IMAD.SHL.U32 R36, R36, 0x8, RZ ;  /* 0x0000000824247824 */ /* 0x000fe200078e00ff */
[----:B------:R-:W-:Y:S01]  /*1400*/  LOP3.LUT R39, RZ, R5, RZ, 0x33, !PT ;  /* 0x00000005ff277212 */ /* 0x000fe200078e33ff */
[----:B------:R-:W-:Y:S01]  /*1410*/  IMAD.SHL.U32 R37, R3, 0x2, RZ ;  /* 0x0000000203257824 */ /* 0x000fe200078e00ff */
[----:B------:R-:W-:Y:S01]  /*1420*/  UMOV UR36, URZ ;  /* 0x0000003f00247c82 */ /* 0x000fe20008000000 */
[----:B------:R-:W-:-:S06]  /*1430*/  UMOV UR42, URZ ;  /* 0x0000003f002a7c82 */ /* 0x000fcc0008000000 */
.L_x_42:
[----:B0-----:R-:W0:Y:S01]  /*1440*/  SHFL.IDX PT, R0, R38, RZ, 0x1f ;  /* 0x00001fff26007589 */ /* 0x001e2200000e0000 */
[----:B-1----:R-:W1:Y:S01]  /*1450*/  S2UR UR7, SR_CgaCtaId ;  /* 0x00000000000779c3 */ /* 0x002e620000008800 */
[----:B------:R-:W-:Y:S01]  /*1460*/  UMOV UR6, 0x400 ;  /* 0x0000040000067882 */ /* 0x000fe20000000000 */
[----:B0-----:R-:W-:Y:S01]  /*1470*/  R2UR UR4, R0 ;  /* 0x00000000000472ca */ /* 0x001fe200000e0000 */
[----:B-1----:R-:W-:-:S12]  /*1480*/  ULEA UR6, UR7, UR6, 0x18 ;  /* 0x0000000607067291 */ /* 0x002fd8000f8ec03f */
[----:B------:R-:W-:-:S04]  /*1490*/  ULEA.HI UR5, UR4, UR4, URZ, 0x1 ;  /* 0x0000000404057291 */ /* 0x000fc8000f8f083f */
[----:B------:R-:W-:-:S04]  /*14a0*/  ULOP3.LUT UR5, UR5, 0x7fffe, URZ, 0xc0, !UPT ;  /* 0x0007fffe05057892 */ /* 0x000fc8000f8ec03f */
[----:B------:R-:W-:-:S03]  /*14b0*/  UIADD3 UR5, UR4, -UR5, URZ ;  /* 0x8000000504057290 */ /* 0x000fc6000fffe03f */
[----:B------:R-:W-:Y:S01]  /*14c0*/  ULDC UR4, c[0x0][0x28c] ;  /* 0x0000a30000047ab9 */ /* 0x000fe20000000800 */
[----:B------:R-:W-:Y:S01]  /*14d0*/  ULEA UR5, UR5, UR6, 0xd ;  /* 0x0000000605057291 */ /* 0x000fe2000f8e683f */
[----:B------:R-:W-:-:S03]  /*14e0*/  ISETP.LT.AND P0, PT, RZ, UR4, PT ;  /* 0x00000004ff007c0c */ /* 0x000fc6000bf01270 */
[----:B------:R-:W-:-:S04]  /*14f0*/  UIADD3 UR5, UR5, 0x100, URZ ;  /* 0x0000010005057890 */ /* 0x000fc8000fffe03f */
[----:B------:R-:W-:-:S04]  /*1500*/  USHF.R.U32.HI UR5, URZ, 0x4, UR5 ;  /* 0x000000043f057899 */ /* 0x000fc80008011605 */
[----:B------:R-:W-:-:S04]  /*1510*/  ULOP3.LUT UR5, UR5, 0x3fff, URZ, 0xc0, !UPT ;  /* 0x00003fff05057892 */ /* 0x000fc8000f8ec03f */
[----:B------:R-:W-:Y:S01]  /*1520*/  ULOP3.LUT UR45, UR5, 0x10000, URZ, 0xfc, !UPT ;  /* 0x00010000052d7892 */ /* 0x000fe2000f8efc3f */
[----:B------:R-:W-:Y:S11]  /*1530*/  @P0 BRA `(.L_x_17) ;  /* 0x0000000000400947 */ /* 0x000ff60003800000 */
[----:B------:R-:W-:Y:S01]  /*1540*/  MOV R0, 0x0 ;  /* 0x0000000000007802 */ /* 0x000fe20000000f00 */
[----:B------:R-:W-:Y:S01]  /*1550*/  ULDC.64 UR4, c[0x4][0x68] ;  /* 0x01001a0000047ab9 */ /* 0x000fe20000000a00 */
[----:B------:R-:W-:Y:S01]  /*1560*/  ULDC.64 UR6, c[0x4][0x8] ;  /* 0x0100020000067ab9 */ /* 0x000fe20000000a00 */
[----:B------:R-:W-:Y:S01]  /*1570*/  IMAD.U32 R4, RZ, RZ, UR4 ;  /* 0x00000004ff047e24 */ /* 0x000fe2000f8e00ff */
[----:B------:R0:W1:Y:S01]  /*1580*/  LDC.64 R2, c[0x4][R0] ;  /* 0x0100000000027b82 */ /* 0x0000620000000a00 */
[----:B------:R-:W-:Y:S01]  /*1590*/  IMAD.U32 R5, RZ, RZ, UR5 ;  /* 0x00000005ff057e24 */ /* 0x000fe2000f8e00ff */
[----:B------:R-:W-:Y:S01]  /*15a0*/  ULDC.64 UR4, c[0x4][0x70] ;  /* 0x01001c0000047ab9 */ /* 0x000fe20000000a00 */
[----:B------:R-:W-:Y:S02]  /*15b0*/  IMAD.U32 R10, RZ, RZ, UR6 ;  /* 0x00000006ff0a7e24 */ /* 0x000fe4000f8e00ff */
[----:B------:R-:W-:Y:S02]  /*15c0*/  IMAD.U32 R6, RZ, RZ, UR4 ;  /* 0x00000004ff067e24 */ /* 0x000fe4000f8e00ff */
[----:B------:R-:W-:-:S02]  /*15d0*/  IMAD.U32 R7, RZ, RZ, UR5 ;  /* 0x00000005ff077e24 */ /* 0x000fc4000f8e00ff */
[----:B------:R-:W-:Y:S02]  /*15e0*/  IMAD.U32 R11, RZ, RZ, UR7 ;  /* 0x00000007ff0b7e24 */ /* 0x000fe4000f8e00ff */
[----:B------:R-:W-:Y:S02]  /*15f0*/  IMAD.MOV.U32 R8, RZ, RZ, 0x1e1 ;  /* 0x000001e1ff087424 */ /* 0x000fe400078e00ff */
[----:B------:R-:W-:Y:S02]  /*1600*/  IMAD.MOV.U32 R12, RZ, RZ, 0x1 ;  /* 0x00000001ff0c7424 */ /* 0x000fe400078e00ff */
[----:B0-----:R-:W-:-:S07]  /*1610*/  IMAD.MOV.U32 R13, RZ, RZ, RZ ;  /* 0x000000ffff0d7224 */ /* 0x001fce00078e00ff */
[----:B------:R-:W-:-:S07]  /*1620*/  LEPC R20, `(.L_x_17) ;  /* 0x000000001014794e */ /* 0x000fce0000000000 */
[----:B-1---5:R-:W-:Y:S05]  /*1630*/  CALL.ABS.NOINC R2 ;  /* 0x0000000002007343 */ /* 0x022fea0003c00000 */
.L_x_17:
[----:B------:R-:W-:-:S13]  /*1640*/  ISETP.NE.AND P0, PT, R51, 0x3, PT ;  /* 0x000000033300780c */ /* 0x000fda0003f05270 */
[----:B------:R-:W-:Y:S05]  /*1650*/  @!P0 BRA `(.L_x_18) ;  /* 0x0000000000048947 */ /* 0x000fea0003800000 */
[----:B------:R-:W-:Y:S01]  /*1660*/  BPT.TRAP 0x1 ;  /* 0x000000040000795c */ /* 0x000fe20000300000 */
.L_x_18:
[----:B------:R-:W0:Y:S01]  /*1670*/  S2UR UR5, SR_CgaCtaId ;  /* 0x00000000000579c3 */ /* 0x000e220000008800 */
[----:B------:R-:W-:Y:S01]  /*1680*/  UMOV UR4, 0x400 ;  /* 0x0000040000047882 */ /* 0x000fe20000000000 */
[----:B------:R-:W-:Y:S02]  /*1690*/  IMAD.U32 R0, RZ, RZ, UR36 ;  /* 0x00000024ff007e24 */ /* 0x000fe4000f8e00ff */
[----:B------:R-:W-:-:S03]  /*16a0*/  IMAD.U32 R2, RZ, RZ, UR42 ;  /* 0x0000002aff027e24 */ /* 0x000fc6000f8e00ff */
[----:B------:R-:W-:Y:S01]  /*16b0*/  SHF.L.U32 R0, R0, 0x1f, RZ ;  /* 0x0000001f00007819 */ /* 0x000fe200000006ff */
[----:B0-----:R-:W-:-:S06]  /*16c0*/  ULEA UR4, UR5, UR4, 0x18 ;  /* 0x0000000405047291 */ /* 0x001fcc000f8ec03f */
[----:B------:R-:W-:-:S04]  /*16d0*/  IMAD.U32 R5, RZ, RZ, UR4 ;  /* 0x00000004ff057e24 */ /* 0x000fc8000f8e00ff */
[----:B------:R-:W-:-:S04]  /*16e0*/  IMAD R3, R2, 0x8, R5 ;  /* 0x0000000802037824 */ /* 0x000fc800078e0205 */
[----:B------:R0:W1:Y:S01]  /*16f0*/  SYNCS.PHASECHK.TRANS64.TRYWAIT P1, [R3+URZ], R0 ;  /* 0x00000000030075a7 */ /* 0x000062000802017f */
[----:B------:R-:W-:Y:S05]  /*1700*/  @!P0 BRA `(.L_x_19) ;  /* 0x0000000000048947 */ /* 0x000fea0003800000 */
[----:B------:R-:W-:Y:S01]  /*1710*/  BPT.TRAP 0x1 ;  /* 0x000000040000795c */ /* 0x000fe20000300000 */
.L_x_19:
[----:B------:R-:W-:-:S05]  /*1720*/  IMAD.U32 R2, RZ, RZ, UR44 ;  /* 0x0000002cff027e24 */ /* 0x000fca000f8e00ff */
[----:B------:R-:W-:Y:S01]  /*1730*/  ISETP.GE.AND P2, PT, R2, 0x1, PT ;  /* 0x000000010200780c */ /* 0x000fe20003f46270 */
[----:B-1----:R-:W-:-:S12]  /*1740*/  @P1 BRA `(.L_x_20) ;  /* 0x0000000000081947 */ /* 0x002fd80003800000 */
[----:B------:R-:W1:Y:S02]  /*1750*/  SYNCS.PHASECHK.TRANS64.TRYWAIT P1, [R3+URZ], R0 ;  /* 0x00000000030075a7 */ /* 0x000e64000802017f */
[----:B-1----:R-:W-:Y:S05]  /*1760*/  @!P1 BRA `(.L_x_21) ;  /* 0x0000003800249947 */ /* 0x002fea0003800000 */
.L_x_20:
[----:B------:R-:W-:Y:S05]  /*1770*/  WARPSYNC.ALL ;  /* 0x0000000000007948 */ /* 0x000fea0003800000 */
[----:B------:R-:W-:Y:S01]  /*1780*/  R2UR UR4, R5 ;  /* 0x00000000050472ca */ /* 0x000fe200000e0000 */
[----:B------:R-:W-:Y:S01]  /*1790*/  ULEA UR8, UR42, UR45, 0xc ;  /* 0x0000002d2a087291 */ /* 0x000fe2000f8e603f */
[----:B------:R-:W-:Y:S01]  /*17a0*/  WARPGROUP.ARRIVE ;  /* 0x00000000000079c5 */ /* 0x000fe20000000000 */
[----:B------:R-:W-:Y:S01]  /*17b0*/  UMOV UR9, 0x40000040 ;  /* 0x4000004000097882 */ /* 0x000fe20000000000 */
[----:B------:R-:W-:Y:S01]  /*17c0*/  UMOV UR11, 0x40000000 ;  /* 0x40000000000b7882 */ /* 0x000fe20000000000 */
[----:B------:R-:W-:Y:S01]  /*17d0*/  UIADD3 UR12, UR8, 0x2, URZ ;  /* 0x00000002080c7890 */ /* 0x000fe2000fffe03f */
[----:B------:R-:W-:Y:S01]  /*17e0*/  UMOV UR13, 0x40000040 ;  /* 0x40000040000d7882 */ /* 0x000fe20000000000 */
[----:B------:R-:W-:-:S06]  /*17f0*/  UMOV UR15, 0x40000000 ;  /* 0x40000000000f7882 */ /* 0x000fcc0000000000 */
[----:B------:R-:W-:-:S04]  /*1800*/  UIADD3 UR4, UR4, 0x30100, URZ ;  /* 0x0003010004047890 */ /* 0x000fc8000fffe03f */
[----:B------:R-:W-:-:S04]  /*1810*/  USHF.R.U32.HI UR4, URZ, 0x4, UR4 ;  /* 0x000000043f047899 */ /* 0x000fc80008011604 */
[----:B------:R-:W-:-:S04]  /*1820*/  ULOP3.LUT UR4, UR4, 0x3fff, URZ, 0xc0, !UPT ;  /* 0x00003fff04047892 */ /* 0x000fc8000f8ec03f */
[----:B------:R-:W-:-:S04]  /*1830*/  ULOP3.LUT UR4, UR4, 0x10000, URZ, 0xfc, !UPT ;  /* 0x0001000004047892 */ /* 0x000fc8000f8efc3f */
[----:B------:R-:W-:-:S04]  /*1840*/  ULEA UR6, UR42, UR4, 0x8 ;  /* 0x000000042a067291 */ /* 0x000fc8000f8e403f */
[----:B------:R-:W-:-:S03]  /*1850*/  UIADD3 UR14, UR6, 0x2, URZ ;  /* 0x00000002060e7890 */ /* 0x000fc6000fffe03f */
[----:B------:R-:W-:Y:S02]  /*1860*/  UMOV UR10, UR6 ;  /* 0x00000006000a7c82 */ /* 0x000fe40008000000 */
[----:B------:R-:W-:Y:S01]  /*1870*/  HGMMA.64x8x16.F32.BF16 R24, gdesc[UR8], RZ, !UPT, gsb0 ;  /* 0x00000000081879f0 */ /* 0x000fe2000c0018ff */
[----:B------:R-:W-:Y:S01]  /*1880*/  UIADD3 UR10, UR6, 0xc6, URZ ;  /* 0x000000c6060a7890 */ /* 0x000fe2000fffe03f */
[----:B------:R-:W-:Y:S01]  /*1890*/  UMOV UR9, 0x40000040 ;  /* 0x4000004000097882 */ /* 0x000fe20000000000 */
[----:B------:R-:W-:Y:S01]  /*18a0*/  UMOV UR11, 0x40000000 ;  /* 0x40000000000b7882 */ /* 0x000fe20000000000 */
[----:B------:R-:W-:Y:S02]  /*18b0*/  WARPGROUP.DEPBAR.LE gsb0, 0x0 ;  /* 0x00008000000079c5 */ /* 0x000fe40000010000 */
[----:B------:R-:W-:-:S06]  /*18c0*/  WARPGROUP.ARRIVE ;  /* 0x00000000000079c5 */ /* 0x000fcc0000000000 */
[----:B------:R-:W-:Y:S01]  /*18d0*/  HGMMA.64x8x16.F32.BF16 R24, gdesc[UR12], R24, gsb0 ;  /* 0x000000000c1879f0 */ /* 0x000fe20008001818 */
[----:B------:R-:W-:Y:S02]  /*18e0*/  UIADD3 UR12, UR8, 0x4, URZ ;  /* 0x00000004080c7890 */ /* 0x000fe4000fffe03f */
        /* <DEDUP_REMOVED lines=87> */
[----:B------:R-:W-:Y:S01]  /*1e60*/  UIADD3 UR8, UR8, 0xc06, URZ ;  /* 0x00000c0608087890 */ /* 0x000fe2000fffe03f */
[----:B------:R-:W-:Y:S02]  /*1e70*/  WARPGROUP.DEPBAR.LE gsb0, 0x0 ;  /* 0x00008000000079c5 */ /* 0x000fe40000010000 */
[----:B------:R-:W-:-:S06]  /*1e80*/  WARPGROUP.ARRIVE ;  /* 0x00000000000079c5 */ /* 0x000fcc0000000000 */
[----:B------:R-:W-:Y:S03]  /*1e90*/  HGMMA.64x8x16.F32.BF16 R24, gdesc[UR12], R24, gsb0 ;  /* 0x000000000c1879f0 */ /* 0x000fe60008001818 */
[----:B------:R-:W-:Y:S02]  /*1ea0*/  WARPGROUP.DEPBAR.LE gsb0, 0x0 ;  /* 0x00008000000079c5 */ /* 0x000fe40000010000 */
[----:B------:R-:W-:-:S06]  /*1eb0*/  WARPGROUP.ARRIVE ;  /* 0x00000000000079c5 */ /* 0x000fcc0000000000 */
[----:B------:R-:W-:Y:S03]  /*1ec0*/  HGMMA.64x8x16.F32.BF16 R24, gdesc[UR8], R24, gsb0 ;  /* 0x00000000081879f0 */ /* 0x000fe60008001818 */
[----:B------:R-:W-:Y:S02]  /*1ed0*/  WARPGROUP.DEPBAR.LE gsb0, 0x0 ;  /* 0x00008000000079c5 */ /* 0x000fe40000010000 */
[----:B------:R-:W-:Y:S05]  /*1ee0*/  @!P2 BRA `(.L_x_22) ;  /* 0x000000080078a947 */ /* 0x000fea0003800000 */
[----:B------:R-:W-:Y:S01]  /*1ef0*/  UIADD3 UR5, UR42, 0x1, URZ ;  /* 0x000000012a057890 */ /* 0x000fe2000fffe03f */
[----:B01----:R-:W-:Y:S02]  /*1f00*/  IMAD.U32 R0, RZ, RZ, UR44 ;  /* 0x0000002cff007e24 */ /* 0x003fe4000f8e00ff */
[----:B------:R-:W-:Y:S01]  /*1f10*/  IMAD.U32 R2, RZ, RZ, UR42 ;  /* 0x0000002aff027e24 */ /* 0x000fe2000f8e00ff */
[----:B------:R-:W-:-:S04]  /*1f20*/  UISETP.NE.AND UP0, UPT, UR5, 0x3, UPT ;  /* 0x000000030500788c */ /* 0x000fc8000bf05270 */
[----:B------:R-:W-:Y:S02]  /*1f30*/  USEL UR6, URZ, 0x1, UP0 ;  /* 0x000000013f067887 */ /* 0x000fe40008000000 */
[----:B------:R-:W-:Y:S02]  /*1f40*/  USEL UR5, UR5, URZ, UP0 ;  /* 0x0000003f05057287 */ /* 0x000fe40008000000 */
[----:B------:R-:W-:-:S06]  /*1f50*/  ULOP3.LUT UR6, UR36, UR6, URZ, 0x3c, !UPT ;  /* 0x0000000624067292 */ /* 0x000fcc000f8e3c3f */
[----:B------:R-:W-:-:S07]  /*1f60*/  IMAD.U32 R6, RZ, RZ, UR6 ;  /* 0x00000006ff067e24 */ /* 0x000fce000f8e00ff */
.L_x_29:
[----:B------:R-:W-:Y:S05]  /*1f70*/  @!P0 BRA `(.L_x_23) ;  /* 0x0000000000048947 */ /* 0x000fea0003800000 */
[----:B------:R-:W-:Y:S01]  /*1f80*/  BPT.TRAP 0x1 ;  /* 0x000000040000795c */ /* 0x000fe20000300000 */
.L_x_23:
[----:B------:R-:W0:Y:S01]  /*1f90*/  S2UR UR7, SR_CgaCtaId ;  /* 0x00000000000779c3 */ /* 0x000e220000008800 */
[----:B------:R-:W-:Y:S01]  /*1fa0*/  UMOV UR6, 0x400 ;  /* 0x0000040000067882 */ /* 0x000fe20000000000 */
[----:B------:R-:W-:Y:S01]  /*1fb0*/  IMAD.U32 R4, RZ, RZ, UR5 ;  /* 0x00000005ff047e24 */ /* 0x000fe2000f8e00ff */
[----:B------:R-:W-:Y:S01]  /*1fc0*/  SHF.L.U32 R3, R6, 0x1f, RZ ;  /* 0x0000001f06037819 */ /* 0x000fe200000006ff */
[----:B0-----:R-:W-:-:S06]  /*1fd0*/  ULEA UR6, UR7, UR6, 0x18 ;  /* 0x0000000607067291 */ /* 0x001fcc000f8ec03f */
[----:B------:R-:W-:-:S04]  /*1fe0*/  IMAD.U32 R5, RZ, RZ, UR6 ;  /* 0x00000006ff057e24 */ /* 0x000fc8000f8e00ff */
[----:B------:R-:W-:-:S04]  /*1ff0*/  IMAD R4, R4, 0x8, R5 ;  /* 0x0000000804047824 */ /* 0x000fc800078e0205 */
[----:B------:R0:W1:Y:S01]  /*2000*/  SYNCS.PHASECHK.TRANS64.TRYWAIT P1, [R4+URZ], R3 ;  /* 0x00000003040075a7 */ /* 0x000062000802017f */
[----:B------:R-:W-:Y:S05]  /*2010*/  @!P0 BRA `(.L_x_24) ;  /* 0x0000000000048947 */ /* 0x000fea0003800000 */
[----:B------:R-:W-:Y:S01]  /*2020*/  BPT.TRAP 0x1 ;  /* 0x000000040000795c */ /* 0x000fe20000300000 */
.L_x_24:
[----:B-1----:R-:W-:Y:S05]  /*2030*/  @P1 BRA `(.L_x_25) ;  /* 0x0000000000081947 */ /* 0x002fea0003800000 */
[----:B------:R-:W1:Y:S02]  /*2040*/  SYNCS.PHASECHK.TRANS64.TRYWAIT P1, [R4+URZ], R3 ;  /* 0x00000003040075a7 */ /* 0x000e64000802017f */
[----:B-1----:R-:W-:Y:S05]  /*2050*/  @!P1 BRA `(.L_x_26) ;  /* 0x0000002c00fc9947 */ /* 0x002fea0003800000 */
.L_x_25:
[----:B------:R-:W-:Y:S01]  /*2060*/  ULEA UR8, UR5, UR4, 0x8 ;  /* 0x0000000405087291 */ /* 0x000fe2000f8e403f */
[----:B------:R-:W-:Y:S01]  /*2070*/  WARPGROUP.ARRIVE ;  /* 0x00000000000079c5 */ /* 0x000fe20000000000 */
[----:B------:R-:W-:Y:S01]  /*2080*/  ULEA UR6, UR5, UR45, 0xc ;  /* 0x0000002d05067291 */ /* 0x000fe2000f8e603f */
[----:B------:R-:W-:Y:S01]  /*2090*/  UMOV UR15, 0x40000000 ;  /* 0x40000000000f7882 */ /* 0x000fe20000000000 */
[----:B------:R-:W-:Y:S01]  /*20a0*/  UMOV UR13, 0x40000040 ;  /* 0x40000040000d7882 */ /* 0x000fe20000000000 */
[----:B------:R-:W-:Y:S02]  /*20b0*/  UIADD3 UR10, UR8, 0xc6, URZ ;  /* 0x000000c6080a7890 */ /* 0x000fe4000fffe03f */
[----:B------:R-:W-:Y:S02]  /*20c0*/  UMOV UR14, UR8 ;  /* 0x00000008000e7c82 */ /* 0x000fe40008000000 */
[----:B------:R-:W-:Y:S01]  /*20d0*/  UMOV UR12, UR6 ;  /* 0x00000006000c7c82 */ /* 0x000fe20008000000 */
[----:B------:R-:W-:Y:S01]  /*20e0*/  UMOV UR11, 0x40000000 ;  /* 0x40000000000b7882 */ /* 0x000fe20000000000 */
[----:B------:R-:W-:Y:S01]  /*20f0*/  HGMMA.64x8x16.F32.BF16 R24, gdesc[UR12], R24, gsb0 ;  /* 0x000000000c1879f0 */ /* 0x000fe20008001818 */
[----:B------:R-:W-:-:S02]  /*2100*/  UIADD3 UR14, UR8, 0x2, URZ ;  /* 0x00000002080e7890 */ /* 0x000fc4000fffe03f */
[----:B------:R-:W-:Y:S01]  /*2110*/  UIADD3 UR12, UR6, 0x2, URZ ;  /* 0x00000002060c7890 */ /* 0x000fe2000fffe03f */
[----:B------:R-:W-:Y:S01]  /*2120*/  UMOV UR15, 0x40000000 ;  /* 0x40000000000f7882 */ /* 0x000fe20000000000 */
        /* <DEDUP_REMOVED lines=102> */
[----:B------:R-:W-:Y:S01]  /*2790*/  BPT.TRAP 0x1 ;  /* 0x000000040000795c */ /* 0x000fe20000300000 */
.L_x_27:
[----:B------:R-:W-:-:S13]  /*27a0*/  ISETP.NE.AND P1, PT, R23, RZ, PT ;  /* 0x000000ff1700720c */ /* 0x000fda0003f25270 */
[----:B01----:R-:W-:-:S04]  /*27b0*/  @P1 IMAD R3, R2, 0x8, R5 ;  /* 0x0000000802031824 */ /* 0x003fc800078e0205 */
[----:B------:R-:W-:-:S05]  /*27c0*/  @P1 VIADD R3, R3, 0x18 ;  /* 0x0000001803031836 */ /* 0x000fca0000000000 */
[----:B------:R-:W-:-:S04]  /*27d0*/  @P1 PRMT R3, R22, 0x654, R3 ;  /* 0x0000065416031816 */ /* 0x000fc80000000003 */
[----:B------:R0:W-:Y:S01]  /*27e0*/  @P1 SYNCS.ARRIVE.TRANS64.RED.A1T0 RZ, [R3+URZ], RZ ;  /* 0x000000ff03ff19a7 */ /* 0x0001e2000810043f */
[----:B------:R-:W-:-:S13]  /*27f0*/  ISETP.GT.U32.AND P1, PT, R16, 0x1, PT ;  /* 0x000000011000780c */ /* 0x000fda0003f24070 */
[----:B0-----:R-:W-:Y:S05]  /*2800*/  @P1 BRA `(.L_x_28) ;  /* 0x0000000000041947 */ /* 0x001fea0003800000 */
[----:B------:R-:W-:Y:S01]  /*2810*/  BPT.TRAP 0x1 ;  /* 0x000000040000795c */ /* 0x000fe20000300000 */
.L_x_28:
[----:B------:R-:W-:Y:S01]  /*2820*/  UIADD3 UR5, UR5, 0x1, URZ ;  /* 0x0000000105057890 */ /* 0x000fe2000fffe03f */
[----:B------:R-:W-:Y:S01]  /*2830*/  ISETP.GT.AND P2, PT, R0, 0x1, PT ;  /* 0x000000010000780c */ /* 0x000fe20003f44270 */
[----:B------:R-:W-:Y:S02]  /*2840*/  VIADD R2, R2, 0x1 ;  /* 0x0000000102027836 */ /* 0x000fe40000000000 */
[----:B------:R-:W-:Y:S01]  /*2850*/  UISETP.NE.AND UP0, UPT, UR5, 0x3, UPT ;  /* 0x000000030500788c */ /* 0x000fe2000bf05270 */
[----:B------:R-:W-:Y:S02]  /*2860*/  VIADD R0, R0, 0xffffffff ;  /* 0xffffffff00007836 */ /* 0x000fe40000000000 */
[C---:B------:R-:W-:Y:S01]  /*2870*/  ISETP.NE.AND P1, PT, R2.reuse, 0x3, PT ;  /* 0x000000030200780c */ /* 0x040fe20003f25270 */
[----:B------:R-:W-:Y:S02]  /*2880*/  USEL UR6, URZ, 0x1, UP0 ;  /* 0x000000013f067887 */ /* 0x000fe40008000000 */
[----:B------:R-:W-:Y:S01]  /*2890*/  USEL UR5, UR5, URZ, UP0 ;  /* 0x0000003f05057287 */ /* 0x000fe20008000000 */
[----:B------:R-:W-:-:S03]  /*28a0*/  SEL R2, R2, RZ, P1 ;  /* 0x000000ff02027207 */ /* 0x000fc60000800000 */
[----:B------:R-:W-:Y:S01]  /*28b0*/  LOP3.LUT R6, R6, UR6, RZ, 0x3c, !PT ;  /* 0x0000000606067c12 */ /* 0x000fe2000f8e3cff */
[----:B------:R-:W-:Y:S07]  /*28c0*/  @P2 BRA `(.L_x_29) ;  /* 0xfffffff400a82947 */ /* 0x000fee000383ffff */
.L_x_22:
[----:B01----:R-:W0:Y:S02]  /*28d0*/  LDC R0, c[0x0][0x28c] ;  /* 0x0000a300ff007b82 */ /* 0x003e240000000800 */
[----:B0-----:R-:W-:-:S13]  /*28e0*/  ISETP.GE.AND P1, PT, R0, 0x1, PT ;  /* 0x000000010000780c */ /* 0x001fda0003f26270 */
[----:B------:R-:W-:Y:S05]  /*28f0*/  @!P1 BRA `(.L_x_30) ;  /* 0x0000000000449947 */ /* 0x000fea0003800000 */
[----:B------:R-:W-:Y:S05]  /*2900*/  @!P0 BRA `(.L_x_31) ;  /* 0x0000000000048947 */ /* 0x000fea0003800000 */
[----:B------:R-:W-:Y:S01]  /*2910*/  BPT.TRAP 0x1 ;  /* 0x000000040000795c */ /* 0x000fe20000300000 */
.L_x_31:
[----:B------:R-:W-:-:S13]  /*2920*/  ISETP.NE.AND P0, PT, R23, RZ, PT ;  /* 0x000000ff1700720c */ /* 0x000fda0003f05270 */
[----:B------:R-:W-:-:S05]  /*2930*/  VOTEU.ANY UP0, P0 ;  /* 0x00000000003f7886 */ /* 0x000fca0000000100 */
[----:B------:R-:W-:-:S06]  /*2940*/  @UP0 UIADD3 UR4, UR44, UR42, URZ ;  /* 0x0000002a2c040290 */ /* 0x000fcc000fffe03f */
[----:B------:R-:W-:Y:S02]  /*2950*/  IMAD.U32 R2, RZ, RZ, UR4 ;  /* 0x00000004ff027e24 */ /* 0x000fe4000f8e00ff */
[----:B------:R-:W-:Y:S02]  /*2960*/  IMAD.U32 R7, RZ, RZ, UR4 ;  /* 0x00000004ff077e24 */ /* 0x000fe4000f8e00ff */
[----:B------:R-:W-:-:S05]  /*2970*/  @P0 IMAD.WIDE.U32 R2, R2, -0x55555555, RZ ;  /* 0xaaaaaaab02020825 */ /* 0x000fca00078e00ff */
[----:B------:R-:W-:-:S05]  /*2980*/  @P0 SHF.R.U32.HI R0, RZ, 0x1, R3 ;  /* 0x00000001ff000819 */ /* 0x000fca0000011603 */
[----:B------:R-:W-:-:S04]  /*2990*/  @P0 IMAD R0, R0, -0x3, R7 ;  /* 0xfffffffd00000824 */ /* 0x000fc800078e0207 */
[----:B------:R-:W-:-:S04]  /*29a0*/  @P0 IMAD R0, R0, 0x8, R5 ;  /* 0x0000000800000824 */ /* 0x000fc800078e0205 */
[----:B------:R-:W-:-:S05]  /*29b0*/  @P0 VIADD R3, R0, 0x18 ;  /* 0x0000001800030836 */ /* 0x000fca0000000000 */
[----:B------:R-:W-:-:S04]  /*29c0*/  @P0 PRMT R3, R22, 0x654, R3 ;  /* 0x0000065416030816 */ /* 0x000fc80000000003 */
[----:B------:R0:W-:Y:S01]  /*29d0*/  @P0 SYNCS.ARRIVE.TRANS64.RED.A1T0 RZ, [R3+URZ], RZ ;  /* 0x000000ff03ff09a7 */ /* 0x0001e2000810043f */
[----:B------:R-:W-:-:S13]  /*29e0*/  ISETP.GT.U32.AND P0, PT, R16, 0x1, PT ;  /* 0x000000011000780c */ /* 0x000fda0003f04070 */
[----:B0-----:R-:W-:Y:S05]  /*29f0*/  @P0 BRA `(.L_x_30) ;  /* 0x0000000000040947 */ /* 0x001fea0003800000 */
[----:B------:R-:W-:Y:S01]  /*2a00*/  BPT.TRAP 0x1 ;  /* 0x000000040000795c */ /* 0x000fe20000300000 */
.L_x_30:
[----:B------:R-:W-:Y:S01]  /*2a10*/  IMAD.SHL.U32 R42, R42, 0x8, RZ ;  /* 0x000000082a2a7824 */ /* 0x000fe200078e00ff */
[----:B------:R-:W-:Y:S01]  /*2a20*/  UIADD3 UR42, UR43, UR42, URZ ;  /* 0x0000002a2b2a7290 */ /* 0x000fe2000fffe03f */
[----:B------:R-:W-:Y:S01]  /*2a30*/  SHF.R.S32.HI R21, RZ, 0x1f, R31 ;  /* 0x0000001fff157819 */ /* 0x000fe2000001141f */
[----:B------:R-:W-:Y:S01]  /*2a40*/  ULDC UR7, c[0x0][0x288] ;  /* 0x0000a20000077ab9 */ /* 0x000fe20000000800 */
[----:B------:R-:W-:Y:S01]  /*2a50*/  IMAD.SHL.U32 R7, R41, 0x80, RZ ;  /* 0x0000008029077824 */ /* 0x000fe200078e00ff */
[C---:B------:R-:W-:Y:S01]  /*2a60*/  LOP3.LUT R4, R42.reuse, 0x6, R37, 0xf8, !PT ;  /* 0x000000062a047812 */ /* 0x040fe200078ef825 */
[----:B------:R-:W-:Y:S01]  /*2a70*/  UISETP.GT.U32.AND UP0, UPT, UR42, 0x2, UPT ;  /* 0x000000022a00788c */ /* 0x000fe2000bf04070 */
[----:B------:R-:W-:Y:S01]  /*2a80*/  ISETP.GE.AND P0, PT, R42, UR7, PT ;  /* 0x000000072a007c0c */ /* 0x000fe2000bf06270 */
[----:B------:R-:W-:Y:S01]  /*2a90*/  ULDC.64 UR4, c[0x0][0x5d0] ;  /* 0x0001740000047ab9 */ /* 0x000fe20000000a00 */
[----:B------:R-:W-:Y:S01]  /*2aa0*/  SHF.R.S32.HI R5, RZ, 0x1f, R4 ;  /* 0x0000001fff057819 */ /* 0x000fe20000011404 */
[----:B------:R-:W-:Y:S01]  /*2ab0*/  ULDC UR10, c[0x0][0x284] ;  /* 0x0000a100000a7ab9 */ /* 0x000fe20000000800 */
[----:B------:R-:W-:Y:S01]  /*2ac0*/  IMAD R0, R21, UR4, RZ ;  /* 0x0000000415007c24 */ /* 0x000fe2000f8e02ff */
[----:B------:R-:W-:Y:S01]  /*2ad0*/  UISETP.LT.U32.AND UP0, UPT, UR43, 0x3, UP0 ;  /* 0x000000032b00788c */ /* 0x000fe20008701070 */
[----:B------:R-:W-:Y:S01]  /*2ae0*/  ISETP.GE.OR P0, PT, R7, UR10, P0 ;  /* 0x0000000a07007c0c */ /* 0x000fe20008706670 */
[----:B------:R-:W-:Y:S01]  /*2af0*/  UISETP.GE.U32.AND UP1, UPT, UR43, 0x3, UPT ;  /* 0x000000032b00788c */ /* 0x000fe2000bf26070 */
[C---:B------:R-:W-:Y:S01]  /*2b00*/  IMAD R9, R31.reuse, UR5, R0 ;  /* 0x000000051f097c24 */ /* 0x040fe2000f8e0200 */
[----:B------:R-:W-:Y:S01]  /*2b10*/  USEL UR6, URZ, 0x1, !UP0 ;  /* 0x000000013f067887 */ /* 0x000fe2000c000000 */
[----:B------:R-:W-:Y:S01]  /*2b20*/  IMAD.WIDE.U32 R2, R31, UR4, R4 ;  /* 0x000000041f027c25 */ /* 0x000fe2000f8e0004 */
[----:B------:R-:W-:Y:S01]  /*2b30*/  UIMAD.WIDE.U32 UR4, UR42, -0x55555555, URZ ;  /* 0xaaaaaaab2a0478a5 */ /* 0x000fe2000f8e003f */
[----:B------:R-:W-:-:S02]  /*2b40*/  ULDC.64 UR8, c[0x0][0x5c8] ;  /* 0x0001720000087ab9 */ /* 0x000fc40000000a00 */
[----:B------:R-:W-:Y:S01]  /*2b50*/  IMAD.WIDE R12, R41, 0x80, R28 ;  /* 0x00000080290c7825 */ /* 0x000fe200078e021c */
[----:B------:R-:W-:Y:S02]  /*2b60*/  USHF.R.U32.HI UR4, URZ, 0x1, UR5 ;  /* 0x000000013f047899 */ /* 0x000fe40008011605 */
[----:B------:R-:W-:Y:S01]  /*2b70*/  ULOP3.LUT UR36, UR36, UR6, URZ, 0x3c, !UPT ;  /* 0x0000000624247292 */ /* 0x000fe2000f8e3c3f */
[----:B------:R-:W-:Y:S01]  /*2b80*/  IMAD R11, R13, UR8, RZ ;  /* 0x000000080d0b7c24 */ /* 0x000fe2000f8e02ff */
[----:B------:R-:W-:Y:S01]  /*2b90*/  UIMAD UR42, UR4, -0x3, UR42 ;  /* 0xfffffffd042a78a4 */ /* 0x000fe2000f8e022a */
[----:B------:R-:W-:Y:S01]  /*2ba0*/  IMAD.IADD R3, R3, 0x1, R9 ;  /* 0x0000000103037824 */ /* 0x000fe200078e0209 */
[----:B------:R-:W-:Y:S01]  /*2bb0*/  @UP1 ULOP3.LUT UR36, UR36, 0x1, UR4, 0x78, !UPT ;  /* 0x0000000124241892 */ /* 0x000fe2000f8e7804 */
[C---:B------:R-:W-:Y:S02]  /*2bc0*/  IMAD R11, R12.reuse, UR9, R11 ;  /* 0x000000090c0b7c24 */ /* 0x040fe4000f8e020b */
[----:B------:R-:W-:-:S04]  /*2bd0*/  IMAD.WIDE.U32 R14, R12, UR8, R2 ;  /* 0x000000080c0e7c25 */ /* 0x000fc8000f8e0002 */
[----:B------:R-:W-:Y:S01]  /*2be0*/  IMAD.MOV.U32 R41, RZ, RZ, -0x1 ;  /* 0xffffffffff297424 */ /* 0x000fe200078e00ff */
[----:B------:R-:W-:Y:S06]  /*2bf0*/  @P0 BRA `(.L_x_32) ;  /* 0x0000000400c40947 */ /* 0x000fec0003800000 */
[----:B-----5:R-:W-:Y:S01]  /*2c00*/  FSETP.NEU.AND P0, PT, R32, RZ, PT ;  /* 0x000000ff2000720b */ /* 0x020fe20003f0d000 */
[----:B------:R-:W-:Y:S01]  /*2c10*/  BSSY B0, `(.L_x_32) ;  /* 0x000006f000007945 */ /* 0x000fe20003800000 */
[----:B------:R-:W-:Y:S02]  /*2c20*/  IMAD.IADD R49, R15, 0x1, R11 ;  /* 0x000000010f317824 */ /* 0x000fe400078e020b */
[----:B------:R-:W-:Y:S02]  /*2c30*/  IMAD.IADD R48, R40, 0x1, -R7 ;  /* 0x0000000128307824 */ /* 0x000fe400078e0a07 */
[----:B------:R-:W-:-:S07]  /*2c40*/  IMAD.IADD R50, R33, 0x1, -R42 ;  /* 0x0000000121327824 */ /* 0x000fce00078e0a2a */
[----:B------:R-:W-:Y:S05]  /*2c50*/  @!P0 BRA `(.L_x_33) ;  /* 0x0000000400408947 */ /* 0x000fea0003800000 */
[----:B------:R-:W0:Y:S01]  /*2c60*/  LDC.64 R42, c[0x0][0x5b8] ;  /* 0x00016e00ff2a7b82 */ /* 0x000e220000000a00 */
[----:B------:R-:W-:Y:S01]  /*2c70*/  ISETP.GT.AND P1, PT, R48, RZ, PT ;  /* 0x000000ff3000720c */ /* 0x000fe20003f24270 */
[----:B------:R-:W-:-:S03]  /*2c80*/  ULDC.64 UR4, c[0x0][0x5c0] ;  /* 0x0001700000047ab9 */ /* 0x000fc60000000a00 */
[----:B------:R-:W-:-:S03]  /*2c90*/  ISETP.GT.AND P2, PT, R50, RZ, P1 ;  /* 0x000000ff3200720c */ /* 0x000fc60000f44270 */
[----:B------:R-:W1:Y:S08]  /*2ca0*/  LDC.64 R44, c[0x0][0x5b0] ;  /* 0x00016c00ff2c7b82 */ /* 0x000e700000000a00 */
[----:B------:R-:W2:Y:S01]  /*2cb0*/  LDC.64 R46, c[0x0][0x5a8] ;  /* 0x00016a00ff2e7b82 */ /* 0x000ea20000000a00 */
[-C--:B0-----:R-:W-:Y:S02]  /*2cc0*/  IMAD R0, R21, R42.reuse, RZ ;  /* 0x0000002a15007224 */ /* 0x081fe400078e02ff */
[----:B------:R-:W-:-:S04]  /*2cd0*/  IMAD.WIDE.U32 R20, R31, R42, R4 ;  /* 0x0000002a1f147225 */ /* 0x000fc800078e0004 */
[----:B------:R-:W-:Y:S02]  /*2ce0*/  IMAD R15, R31, R43, R0 ;  /* 0x0000002b1f0f7224 */ /* 0x000fe400078e0200 */
[-C--:B-1----:R-:W-:Y:S02]  /*2cf0*/  IMAD R0, R13, R44.reuse, RZ ;  /* 0x0000002c0d007224 */ /* 0x082fe400078e02ff */
[----:B------:R-:W-:Y:S02]  /*2d00*/  IMAD.IADD R7, R21, 0x1, R15 ;  /* 0x0000000115077824 */ /* 0x000fe400078e020f */
[----:B------:R-:W-:Y:S02]  /*2d10*/  IMAD.MOV.U32 R6, RZ, RZ, R20 ;  /* 0x000000ffff067224 */ /* 0x000fe400078e0014 */
[C---:B------:R-:W-:Y:S02]  /*2d20*/  IMAD R43, R12.reuse, R45, R0 ;  /* 0x0000002d0c2b7224 */ /* 0x040fe400078e0200 */
[----:B------:R-:W-:-:S04]  /*2d30*/  IMAD.WIDE.U32 R2, R12, R44, R6 ;  /* 0x0000002c0c027225 */ /* 0x000fc800078e0006 */
[----:B------:R-:W-:Y:S01]  /*2d40*/  IMAD.IADD R0, R3, 0x1, R43 ;  /* 0x0000000103007824 */ /* 0x000fe200078e022b */
[----:B--2---:R-:W-:-:S04]  /*2d50*/  LEA R8, P0, R2, R46, 0x1 ;  /* 0x0000002e02087211 */ /* 0x004fc800078008ff */
[----:B------:R-:W-:-:S05]  /*2d60*/  LEA.HI.X R9, R2, R47, R0, 0x1, P0 ;  /* 0x0000002f02097211 */ /* 0x000fca00000f0c00 */
[----:B------:R0:W2:Y:S01]  /*2d70*/  @P2 LDG.E.LTC128B.U16 R0, desc[UR40][R8.64] ;  /* 0x0000002808002981 */ /* 0x0000a2000c1e1520 */
[----:B------:R-:W-:Y:S01]  /*2d80*/  LEA R2, P0, R14, UR4, 0x1 ;  /* 0x000000040e027c11 */ /* 0x000fe2000f8008ff */
[----:B------:R-:W-:Y:S01]  /*2d90*/  IMAD.WIDE.U32 R10, R12, R44, R4 ;  /* 0x0000002c0c0a7225 */ /* 0x000fe200078e0004 */
[----:B------:R-:W-:Y:S01]  /*2da0*/  ISETP.GT.AND P1, PT, R50, 0x1, P1 ;  /* 0x000000013200780c */ /* 0x000fe20000f24270 */
[----:B------:R-:W-:Y:S02]  /*2db0*/  BSSY B1, `(.L_x_34) ;  /* 0x0000010000017945 */ /* 0x000fe40003800000 */
[----:B------:R-:W-:Y:S02]  /*2dc0*/  IMAD.IADD R11, R43, 0x1, R11 ;  /* 0x000000012b0b7824 */ /* 0x000fe400078e020b */
[----:B------:R-:W-:-:S04]  /*2dd0*/  IMAD.WIDE.U32 R10, R31, R42, R10 ;  /* 0x0000002a1f0a7225 */ /* 0x000fc800078e000a */
[----:B0-----:R-:W-:Y:S01]  /*2de0*/  IMAD.IADD R9, R15, 0x1, R11 ;  /* 0x000000010f097824 */ /* 0x001fe200078e020b */
[----:B------:R-:W-:Y:S01]  /*2df0*/  SHF.L.U64.HI R11, R44, 0x3, R45 ;  /* 0x000000032c0b7819 */ /* 0x000fe2000001022d */
[----:B--2---:R-:W-:-:S04]  /*2e00*/  IMAD.U32 R3, R0, 0x10000, RZ ;  /* 0x0001000000037824 */ /* 0x004fc800078e00ff */
[----:B------:R-:W-:-:S04]  /*2e10*/  FMUL R3, R3, R32 ;  /* 0x0000002003037220 */ /* 0x000fc80000400000 */
[----:B------:R-:W-:Y:S01]  /*2e20*/  FFMA R24, R24, R30, R3 ;  /* 0x0000001e18187223 */ /* 0x000fe20000000003 */
[----:B------:R-:W-:Y:S02]  /*2e30*/  LEA.HI.X R3, R14, UR5, R49, 0x1, P0 ;  /* 0x000000050e037c11 */ /* 0x000fe400080f0c31 */
[C---:B------:R-:W-:Y:S02]  /*2e40*/  LEA R8, P0, R10.reuse, R46, 0x1 ;  /* 0x0000002e0a087211 */ /* 0x040fe400078008ff */
[----:B------:R-:W-:Y:S02]  /*2e50*/  F2FP.BF16.F32.PACK_AB R24, RZ, R24 ;  /* 0x00000018ff18723e */ /* 0x000fe400000010ff */
[----:B------:R-:W-:Y:S01]  /*2e60*/  LEA.HI.X R9, R10, R47, R9, 0x1, P0 ;  /* 0x0000002f0a097211 */ /* 0x000fe200000f0c09 */
[----:B------:R-:W-:Y:S02]  /*2e70*/  IMAD.SHL.U32 R10, R44, 0x8, RZ ;  /* 0x000000082c0a7824 */ /* 0x000fe400078e00ff */
[----:B------:R0:W-:Y:S01]  /*2e80*/  @P2 STG.E.U16 desc[UR40][R2.64], R24 ;  /* 0x0000001802002986 */ /* 0x0001e2000c101528 */
[----:B------:R-:W-:Y:S05]  /*2e90*/  @!P1 BRA `(.L_x_35) ;  /* 0x0000000000049947 */ /* 0x000fea0003800000 */
[----:B------:R1:W5:Y:S02]  /*2ea0*/  LDG.E.LTC128B.U16 R0, desc[UR40][R8.64+0x2] ;  /* 0x0000022808007981 */ /* 0x000364000c1e1520 */
.L_x_35:
[----:B------:R-:W-:Y:S05]  /*2eb0*/  BSYNC B1 ;  /* 0x0000000000017941 */ /* 0x000fea0003800000 */
.L_x_34:
[----:B------:R-:W-:Y:S01]  /*2ec0*/  IMAD.WIDE.U32 R10, R12, R44, R10 ;  /* 0x0000002c0c0a7225 */ /* 0x000fe200078e000a */
[----:B------:R-:W-:-:S03]  /*2ed0*/  ISETP.GT.AND P0, PT, R48, 0x8, PT ;  /* 0x000000083000780c */ /* 0x000fc60003f04270 */
[----:B-1---5:R-:W-:Y:S01]  /*2ee0*/  IMAD.U32 R9, R0, 0x10000, RZ ;  /* 0x0001000000097824 */ /* 0x022fe200078e00ff */
[----:B------:R-:W-:Y:S01]  /*2ef0*/  IADD3 R20, P3, R20, R10, RZ ;  /* 0x0000000a14147210 */ /* 0x000fe20007f7e0ff */
[----:B------:R-:W-:Y:S01]  /*2f00*/  IMAD.IADD R43, R43, 0x1, R11 ;  /* 0x000000012b2b7824 */ /* 0x000fe200078e020b */
[----:B------:R-:W-:Y:S01]  /*2f10*/  ISETP.GT.AND P2, PT, R50, RZ, P0 ;  /* 0x000000ff3200720c */ /* 0x000fe20000744270 */
[----:B------:R-:W-:Y:S01]  /*2f20*/  FMUL R6, R9, R32 ;  /* 0x0000002009067220 */ /* 0x000fe20000400000 */
[----:B------:R-:W-:Y:S02]  /*2f30*/  @P1 IMAD.MOV.U32 R8, RZ, RZ, R2 ;  /* 0x000000ffff081224 */ /* 0x000fe400078e0002 */
[----:B------:R-:W-:Y:S02]  /*2f40*/  IMAD.X R7, R43, 0x1, R7, P3 ;  /* 0x000000012b077824 */ /* 0x000fe400018e0607 */
[----:B------:R-:W-:Y:S01]  /*2f50*/  FFMA R25, R25, R30, R6 ;  /* 0x0000001e19197223 */ /* 0x000fe20000000006 */
[----:B------:R-:W-:Y:S01]  /*2f60*/  LEA R6, P3, R20, R46, 0x1 ;  /* 0x0000002e14067211 */ /* 0x000fe200078608ff */
[----:B------:R-:W-:-:S03]  /*2f70*/  @P1 IMAD.MOV.U32 R9, RZ, RZ, R3 ;  /* 0x000000ffff091224 */ /* 0x000fc600078e0003 */
[----:B------:R-:W-:Y:S02]  /*2f80*/  F2FP.BF16.F32.PACK_AB R25, RZ, R25 ;  /* 0x00000019ff19723e */ /* 0x000fe400000010ff */
[----:B------:R-:W-:-:S03]  /*2f90*/  LEA.HI.X R7, R20, R47, R7, 0x1, P3 ;  /* 0x0000002f14077211 */ /* 0x000fc600018f0c07 */
[----:B------:R1:W-:Y:S04]  /*2fa0*/  @P1 STG.E.U16 desc[UR40][R8.64+0x2], R25 ;  /* 0x0000021908001986 */ /* 0x0003e8000c101528 */
[----:B------:R2:W3:Y:S01]  /*2fb0*/  @P2 LDG.E.LTC128B.U16 R0, desc[UR40][R6.64] ;  /* 0x0000002806002981 */ /* 0x0004e2000c1e1520 */
[C---:B------:R-:W-:Y:S01]  /*2fc0*/  SHF.L.U64.HI R13, R36.reuse, 0x1, R35 ;  /* 0x00000001240d7819 */ /* 0x040fe20000010223 */
[----:B------:R-:W-:Y:S01]  /*2fd0*/  BSSY B1, `(.L_x_36) ;  /* 0x0000011000017945 */ /* 0x000fe20003800000 */
[----:B0-----:R-:W-:Y:S02]  /*2fe0*/  LEA R2, P1, R36, R2, 0x1 ;  /* 0x0000000224027211 */ /* 0x001fe400078208ff */
[----:B------:R-:W-:Y:S02]  /*2ff0*/  IADD3 R4, P3, R4, R10, RZ ;  /* 0x0000000a04047210 */ /* 0x000fe40007f7e0ff */
[----:B------:R-:W-:Y:S01]  /*3000*/  ISETP.GT.AND P0, PT, R50, 0x1, P0 ;  /* 0x000000013200780c */ /* 0x000fe20000704270 */
[----:B------:R-:W-:-:S02]  /*3010*/  IMAD.X R3, R13, 0x1, R3, P1 ;  /* 0x000000010d037824 */ /* 0x000fc400008e0603 */
[----:B------:R-:W-:Y:S02]  /*3020*/  IMAD.X R5, R5, 0x1, R43, P3 ;  /* 0x0000000105057824 */ /* 0x000fe400018e062b */
[----:B------:R-:W-:-:S04]  /*3030*/  IMAD.WIDE.U32 R4, R31, R42, R4 ;  /* 0x0000002a1f047225 */ /* 0x000fc800078e0004 */
[----:B------:R-:W-:Y:S01]  /*3040*/  IMAD.IADD R5, R15, 0x1, R5 ;  /* 0x000000010f057824 */ /* 0x000fe200078e0205 */
[----:B--2---:R-:W-:-:S04]  /*3050*/  LEA R6, P1, R4, R46, 0x1 ;  /* 0x0000002e04067211 */ /* 0x004fc800078208ff */
[----:B------:R-:W-:Y:S01]  /*3060*/  LEA.HI.X R7, R4, R47, R5, 0x1, P1 ;  /* 0x0000002f04077211 */ /* 0x000fe200008f0c05 */
[----:B---3--:R-:W-:-:S04]  /*3070*/  IMAD.U32 R11, R0, 0x10000, RZ ;  /* 0x00010000000b7824 */ /* 0x008fc800078e00ff */
[----:B------:R-:W-:-:S04]  /*3080*/  FMUL R11, R11, R32 ;  /* 0x000000200b0b7220 */ /* 0x000fc80000400000 */
[----:B------:R-:W-:-:S05]  /*3090*/  FFMA R11, R26, R30, R11 ;  /* 0x0000001e1a0b7223 */ /* 0x000fca000000000b */
[----:B------:R-:W-:-:S05]  /*30a0*/  F2FP.BF16.F32.PACK_AB R11, RZ, R11 ;  /* 0x0000000bff0b723e */ /* 0x000fca00000010ff */
[----:B------:R1:W-:Y:S01]  /*30b0*/  @P2 STG.E.U16 desc[UR40][R2.64], R11 ;  /* 0x0000000b02002986 */ /* 0x0003e2000c101528 */
[----:B------:R-:W-:Y:S05]  /*30c0*/  @!P0 BRA `(.L_x_37) ;  /* 0x0000000000048947 */ /* 0x000fea0003800000 */
[----:B------:R0:W5:Y:S02]  /*30d0*/  LDG.E.LTC128B.U16 R0, desc[UR40][R6.64+0x2] ;  /* 0x0000022806007981 */ /* 0x000164000c1e1520 */
.L_x_37:
[----:B------:R-:W-:Y:S05]  /*30e0*/  BSYNC B1 ;  /* 0x0000000000017941 */ /* 0x000fea0003800000 */
.L_x_36:
[----:B------:R-:W-:Y:S05]  /*30f0*/  @!P0 BRA `(.L_x_38) ;  /* 0x0000000000808947 */ /* 0x000fea0003800000 */
[----:B-----5:R-:W-:-:S04]  /*3100*/  IMAD.U32 R5, R0, 0x10000, RZ ;  /* 0x0001000000057824 */ /* 0x020fc800078e00ff */
[----:B------:R-:W-:-:S04]  /*3110*/  FMUL R0, R5, R32 ;  /* 0x0000002005007220 */ /* 0x000fc80000400000 */
[----:B------:R-:W-:-:S05]  /*3120*/  FFMA R0, R27, R30, R0 ;  /* 0x0000001e1b007223 */ /* 0x000fca0000000000 */
[----:B------:R-:W-:-:S05]  /*3130*/  F2FP.BF16.F32.PACK_AB R0, RZ, R0 ;  /* 0x00000000ff00723e */ /* 0x000fca00000010ff */
[----:B------:R2:W-:Y:S01]  /*3140*/  STG.E.U16 desc[UR40][R2.64+0x2], R0 ;  /* 0x0000020002007986 */ /* 0x0005e2000c101528 */
[----:B------:R-:W-:Y:S05]  /*3150*/  BRA `(.L_x_38) ;  /* 0x0000000000687947 */ /* 0x000fea0003800000 */
.L_x_33:
[----:B------:R-:W-:Y:S01]  /*3160*/  ISETP.GT.AND P0, PT, R48, RZ, PT ;  /* 0x000000ff3000720c */ /* 0x000fe20003f04270 */
[----:B------:R-:W-:Y:S01]  /*3170*/  ULDC.64 UR4, c[0x0][0x5c0] ;  /* 0x0001700000047ab9 */ /* 0x000fe20000000a00 */
[-C--:B------:R-:W-:Y:S01]  /*3180*/  FMUL R24, R24, R30.reuse ;  /* 0x0000001e18187220 */ /* 0x080fe20000400000 */
[----:B------:R-:W-:Y:S01]  /*3190*/  LEA R2, P3, R14, UR4, 0x1 ;  /* 0x000000040e027c11 */ /* 0x000fe2000f8608ff */
[-C--:B------:R-:W-:Y:S01]  /*31a0*/  FMUL R25, R25, R30.reuse ;  /* 0x0000001e19197220 */ /* 0x080fe20000400000 */
[----:B------:R-:W-:Y:S01]  /*31b0*/  ISETP.GT.AND P2, PT, R50, RZ, P0 ;  /* 0x000000ff3200720c */ /* 0x000fe20000744270 */
[-C--:B------:R-:W-:Y:S01]  /*31c0*/  FMUL R26, R26, R30.reuse ;  /* 0x0000001e1a1a7220 */ /* 0x080fe20000400000 */
[----:B------:R-:W-:Y:S01]  /*31d0*/  ISETP.GT.AND P1, PT, R48, 0x8, PT ;  /* 0x000000083000780c */ /* 0x000fe20003f24270 */
[----:B------:R-:W-:Y:S01]  /*31e0*/  FMUL R27, R27, R30 ;  /* 0x0000001e1b1b7220 */ /* 0x000fe20000400000 */
[----:B------:R-:W-:Y:S02]  /*31f0*/  F2FP.BF16.F32.PACK_AB R24, RZ, R24 ;  /* 0x00000018ff18723e */ /* 0x000fe400000010ff */
[----:B------:R-:W-:-:S02]  /*3200*/  LEA.HI.X R3, R14, UR5, R49, 0x1, P3 ;  /* 0x000000050e037c11 */ /* 0x000fc400098f0c31 */
[C---:B------:R-:W-:Y:S02]  /*3210*/  ISETP.GT.AND P0, PT, R50.reuse, 0x1, P0 ;  /* 0x000000013200780c */ /* 0x040fe40000704270 */
[C---:B------:R-:W-:Y:S02]  /*3220*/  ISETP.GT.AND P3, PT, R50.reuse, RZ, P1 ;  /* 0x000000ff3200720c */ /* 0x040fe40000f64270 */
[----:B------:R-:W-:Y:S01]  /*3230*/  ISETP.GT.AND P1, PT, R50, 0x1, P1 ;  /* 0x000000013200780c */ /* 0x000fe20000f24270 */
[----:B------:R-:W-:Y:S01]  /*3240*/  @P2 STG.E.U16 desc[UR40][R2.64], R24 ;  /* 0x0000001802002986 */ /* 0x000fe2000c101528 */
[C---:B------:R-:W-:Y:S02]  /*3250*/  SHF.L.U64.HI R5, R36.reuse, 0x1, R35 ;  /* 0x0000000124057819 */ /* 0x040fe40000010223 */
[----:B------:R-:W-:Y:S02]  /*3260*/  LEA R4, P2, R36, R2, 0x1 ;  /* 0x0000000224047211 */ /* 0x000fe400078408ff */
[----:B------:R-:W-:-:S02]  /*3270*/  F2FP.BF16.F32.PACK_AB R25, RZ, R25 ;  /* 0x00000019ff19723e */ /* 0x000fc400000010ff */
[----:B------:R-:W-:Y:S01]  /*3280*/  F2FP.BF16.F32.PACK_AB R26, RZ, R26 ;  /* 0x0000001aff1a723e */ /* 0x000fe200000010ff */
[----:B------:R-:W-:Y:S01]  /*3290*/  IMAD.X R5, R5, 0x1, R3, P2 ;  /* 0x0000000105057824 */ /* 0x000fe200010e0603 */
[----:B------:R-:W-:Y:S01]  /*32a0*/  F2FP.BF16.F32.PACK_AB R27, RZ, R27 ;  /* 0x0000001bff1b723e */ /* 0x000fe200000010ff */
[----:B------:R0:W-:Y:S04]  /*32b0*/  @P0 STG.E.U16 desc[UR40][R2.64+0x2], R25 ;  /* 0x0000021902000986 */ /* 0x0001e8000c101528 */
[----:B------:R1:W-:Y:S01]  /*32c0*/  @P3 STG.E.U16 desc[UR40][R4.64], R26 ;  /* 0x0000001a04003986 */ /* 0x0003e2000c101528 */
[----:B0-----:R-:W-:Y:S02]  /*32d0*/  @P1 IMAD.MOV.U32 R2, RZ, RZ, R4 ;  /* 0x000000ffff021224 */ /* 0x001fe400078e0004 */
[----:B------:R-:W-:-:S05]  /*32e0*/  @P1 IMAD.MOV.U32 R3, RZ, RZ, R5 ;  /* 0x000000ffff031224 */ /* 0x000fca00078e0005 */
[----:B------:R1:W-:Y:S02]  /*32f0*/  @P1 STG.E.U16 desc[UR40][R2.64+0x2], R27 ;  /* 0x0000021b02001986 */ /* 0x0003e4000c101528 */
.L_x_38:
[----:B------:R-:W-:Y:S05]  /*3300*/  BSYNC B0 ;  /* 0x0000000000007941 */ /* 0x000fea0003800000 */
.L_x_32:
[----:B------:R-:W-:Y:S01]  /*3310*/  IADD3 R18, P0, R18, UR38, RZ ;  /* 0x0000002612127c10 */ /* 0x000fe2000ff1e0ff */
[----:B------:R-:W-:Y:S01]  /*3320*/  ULDC.64 UR4, c[0x0][0x650] ;  /* 0x0001940000047ab9 */ /* 0x000fe20000000a00 */
[----:B--2--5:R-:W-:Y:S01]  /*3330*/  PRMT R0, RZ, 0x7610, R0 ;  /* 0x00007610ff007816 */ /* 0x024fe20000000000 */
[----:B------:R-:W-:Y:S01]  /*3340*/  IMAD.MOV.U32 R42, RZ, RZ, -0x1 ;  /* 0xffffffffff2a7424 */ /* 0x000fe200078e00ff */
[----:B------:R-:W-:Y:S01]  /*3350*/  IADD3.X R19, R19, UR37, RZ, P0, !PT ;  /* 0x0000002513137c10 */ /* 0x000fe200087fe4ff */
[----:B------:R-:W-:Y:S01]  /*3360*/  IMAD.MOV.U32 R31, RZ, RZ, -0x1 ;  /* 0xffffffffff1f7424 */ /* 0x000fe200078e00ff */
[----:B------:R-:W-:-:S04]  /*3370*/  ISETP.GE.U32.AND P0, PT, R18, UR4, PT ;  /* 0x0000000412007c0c */ /* 0x000fc8000bf06070 */
[----:B------:R-:W-:-:S13]  /*3380*/  ISETP.GE.U32.AND.EX P0, PT, R19, UR5, PT, P0 ;  /* 0x0000000513007c0c */ /* 0x000fda000bf06100 */
[----:B------:R-:W-:Y:S05]  /*3390*/  @P0 BRA `(.L_x_39) ;  /* 0x0000000400500947 */ /* 0x000fea0003800000 */
[----:B-1----:R-:W1:Y:S01]  /*33a0*/  LDC.64 R8, c[0x0][0x628] ;  /* 0x00018a00ff087b82 */ /* 0x002e620000000a00 */
[----:B------:R-:W2:Y:S01]  /*33b0*/  S2R R14, SR_CTAID.X ;  /* 0x00000000000e7919 */ /* 0x000ea20000002500 */
[----:B0-----:R-:W-:Y:S02]  /*33c0*/  IMAD.MOV.U32 R6, RZ, RZ, R18 ;  /* 0x000000ffff067224 */ /* 0x001fe400078e0012 */
[----:B------:R-:W-:Y:S01]  /*33d0*/  IMAD.MOV.U32 R7, RZ, RZ, R19 ;  /* 0x000000ffff077224 */ /* 0x000fe200078e0013 */
[----:B------:R-:W0:Y:S03]  /*33e0*/  S2R R15, SR_CTAID.Y ;  /* 0x00000000000f7919 */ /* 0x000e260000002600 */
[----:B------:R-:W3:Y:S08]  /*33f0*/  LDC R0, c[0x0][0x630] ;  /* 0x00018c00ff007b82 */ /* 0x000ef00000000800 */
[----:B------:R-:W4:Y:S01]  /*3400*/  LDC.64 R12, c[0x0][0x620] ;  /* 0x00018800ff0c7b82 */ /* 0x000f220000000a00 */
[----:B-1----:R-:W-:-:S04]  /*3410*/  ISETP.NE.U32.AND P0, PT, R8, RZ, PT ;  /* 0x000000ff0800720c */ /* 0x002fc80003f05070 */
[----:B------:R-:W-:-:S13]  /*3420*/  ISETP.NE.AND.EX P0, PT, R9, RZ, PT, P0 ;  /* 0x000000ff0900720c */ /* 0x000fda0003f05300 */
[----:B0-234-:R-:W-:Y:S05]  /*3430*/  @!P0 BRA `(.L_x_40) ;  /* 0x0000000000288947 */ /* 0x01dfea0003800000 */
        /* <DEDUP_REMOVED lines=10> */
.L_x_40:
[----:B------:R-:W0:Y:S01]  /*34e0*/  LDC.64 R42, c[0x0][0x640] ;  /* 0x00019000ff2a7b82 */ /* 0x000e220000000a00 */
[-CC-:B------:R-:W-:Y:S01]  /*34f0*/  SHF.R.U64 R31, R6, R0.reuse, R7.reuse ;  /* 0x00000000061f7219 */ /* 0x180fe20000001207 */
[----:B------:R-:W-:Y:S01]  /*3500*/  ULDC UR4, c[0x0][0x150] ;  /* 0x0000540000047ab9 */ /* 0x000fe20000000800 */
[----:B------:R-:W-:Y:S02]  /*3510*/  SHF.R.U32.HI R0, RZ, R0, R7 ;  /* 0x00000000ff007219 */ /* 0x000fe40000011607 */
[----:B------:R-:W-:Y:S02]  /*3520*/  IADD3 R5, P0, RZ, -R31, RZ ;  /* 0x8000001fff057210 */ /* 0x000fe40007f1e0ff */
[----:B------:R-:W-:Y:S01]  /*3530*/  I2FP.F32.U32 R6, R14 ;  /* 0x0000000e00067245 */ /* 0x000fe20000201000 */
[----:B------:R-:W1:Y:S02]  /*3540*/  LDC R4, c[0x0][0x618] ;  /* 0x00018600ff047b82 */ /* 0x000e640000000800 */
[----:B------:R-:W-:-:S02]  /*3550*/  IMAD.X R3, RZ, RZ, ~R0, P0 ;  /* 0x000000ffff037224 */ /* 0x000fc400000e0e00 */
[----:B------:R-:W-:Y:S01]  /*3560*/  FMUL R6, R6, UR4 ;  /* 0x0000000406067c20 */ /* 0x000fe20008400000 */
[----:B------:R-:W-:Y:S01]  /*3570*/  ULDC UR4, c[0x0][0x154] ;  /* 0x0000550000047ab9 */ /* 0x000fe20000000800 */
[-C--:B------:R-:W-:Y:S02]  /*3580*/  IMAD R0, R3, R12.reuse, RZ ;  /* 0x0000000c03007224 */ /* 0x080fe400078e02ff */
[----:B------:R-:W2:Y:S01]  /*3590*/  LDC R24, c[0x0][0x608] ;  /* 0x00018200ff187b82 */ /* 0x000ea20000000800 */
[C---:B------:R-:W-:Y:S01]  /*35a0*/  IMAD.WIDE.U32 R2, R5.reuse, R12, R18 ;  /* 0x0000000c05027225 */ /* 0x040fe200078e0012 */
[----:B------:R-:W3:Y:S03]  /*35b0*/  F2I.U32.TRUNC.NTZ R6, R6 ;  /* 0x0000000600067305 */ /* 0x000ee6000020f000 */
[----:B------:R-:W-:Y:S01]  /*35c0*/  IMAD R5, R5, R13, R0 ;  /* 0x0000000d05057224 */ /* 0x000fe200078e0200 */
[----:B------:R-:W-:-:S02]  /*35d0*/  I2FP.F32.U32 R0, R15 ;  /* 0x0000000f00007245 */ /* 0x000fc40000201000 */
[----:B------:R-:W4:Y:S01]  /*35e0*/  LDC R26, c[0x0][0x658] ;  /* 0x00019600ff1a7b82 */ /* 0x000f220000000800 */
[----:B------:R-:W-:Y:S01]  /*35f0*/  IMAD.IADD R3, R3, 0x1, R5 ;  /* 0x0000000103037824 */ /* 0x000fe200078e0205 */
[----:B0-----:R-:W-:Y:S01]  /*3600*/  ISETP.NE.U32.AND P0, PT, R42, RZ, PT ;  /* 0x000000ff2a00720c */ /* 0x001fe20003f05070 */
[----:B------:R-:W-:-:S03]  /*3610*/  FMUL R0, R0, UR4 ;  /* 0x0000000400007c20 */ /* 0x000fc60008400000 */
[----:B------:R-:W-:Y:S01]  /*3620*/  ISETP.NE.AND.EX P0, PT, R43, RZ, PT, P0 ;  /* 0x000000ff2b00720c */ /* 0x000fe20003f05300 */
[----:B------:R0:W0:Y:S01]  /*3630*/  F2I.U32.TRUNC.NTZ R12, R0 ;  /* 0x00000000000c7305 */ /* 0x000022000020f000 */
[----:B------:R-:W5:Y:S01]  /*3640*/  LDC R7, c[0x0][0x144] ;  /* 0x00005100ff077b82 */ /* 0x000f620000000800 */
[-CC-:B-1----:R-:W-:Y:S01]  /*3650*/  SHF.R.U64 R8, R2, R4.reuse, R3.reuse ;  /* 0x0000000402087219 */ /* 0x182fe20000001203 */
[----:B---3--:R-:W-:Y:S01]  /*3660*/  IMAD.MOV R6, RZ, RZ, -R6 ;  /* 0x000000ffff067224 */ /* 0x008fe200078e0a06 */
[----:B------:R-:W-:-:S05]  /*3670*/  SHF.R.U32.HI R3, RZ, R4, R3 ;  /* 0x00000004ff037219 */ /* 0x000fca0000011603 */
[----:B------:R-:W1:Y:S01]  /*3680*/  LDC R20, c[0x0][0x148] ;  /* 0x00005200ff147b82 */ /* 0x000e620000000800 */
[-CC-:B--2---:R-:W-:Y:S02]  /*3690*/  SHF.R.U64 R10, R8, R24.reuse, R3.reuse ;  /* 0x00000018080a7219 */ /* 0x184fe40000001203 */
[----:B------:R-:W-:-:S05]  /*36a0*/  SHF.R.U32.HI R3, RZ, R24, R3 ;  /* 0x00000018ff037219 */ /* 0x000fca0000011603 */
[----:B------:R-:W2:Y:S01]  /*36b0*/  LDC R13, c[0x0][0x600] ;  /* 0x00018000ff0d7b82 */ /* 0x000ea20000000800 */
[-CC-:B----4-:R-:W-:Y:S02]  /*36c0*/  SHF.R.U64 R11, R10, R26.reuse, R3.reuse ;  /* 0x0000001a0a0b7219 */ /* 0x190fe40000001203 */
[----:B------:R-:W-:-:S03]  /*36d0*/  SHF.R.U32.HI R3, RZ, R26, R3 ;  /* 0x0000001aff037219 */ /* 0x000fc60000011603 */
[----:B------:R-:W-:Y:S02]  /*36e0*/  IMAD.MOV.U32 R2, RZ, RZ, R11 ;  /* 0x000000ffff027224 */ /* 0x000fe400078e000b */
[----:B------:R-:W3:Y:S01]  /*36f0*/  LDC R21, c[0x0][0x648] ;  /* 0x00019200ff157b82 */ /* 0x000ee20000000800 */
[----:B-----5:R-:W-:-:S07]  /*3700*/  IMAD R14, R7, R6, R14 ;  /* 0x00000006070e7224 */ /* 0x020fce00078e020e */
[----:B------:R-:W4:Y:S08]  /*3710*/  LDC R25, c[0x0][0x638] ;  /* 0x00018e00ff197b82 */ /* 0x000f300000000800 */
[----:B------:R-:W0:Y:S01]  /*3720*/  LDC R41, c[0x0][0x610] ;  /* 0x00018400ff297b82 */ /* 0x000e220000000800 */
[----:B-1----:R-:W-:Y:S05]  /*3730*/  @!P0 BRA `(.L_x_41) ;  /* 0x0000000000288947 */ /* 0x002fea0003800000 */
[----:B0-----:R-:W0:Y:S02]  /*3740*/  LDC R0, c[0x0][0x64c] ;  /* 0x00019300ff007b82 */ /* 0x001e240000000800 */
        /* <DEDUP_REMOVED lines=9> */
.L_x_41:
[----:B------:R-:W-:Y:S01]  /*37e0*/  ISETP.NE.AND P0, PT, R17, 0x1, PT ;  /* 0x000000011100780c */ /* 0x000fe20003f05270 */
[----:B--2---:R-:W-:Y:S01]  /*37f0*/  VIADD R5, R13, 0xffffffff ;  /* 0xffffffff0d057836 */ /* 0x004fe20000000000 */
[----:B0--3--:R-:W-:Y:S01]  /*3800*/  SHF.R.U64 R0, R2, R21, R3 ;  /* 0x0000001502007219 */ /* 0x009fe20000001203 */
[----:B------:R-:W-:Y:S01]  /*3810*/  IMAD.MOV R12, RZ, RZ, -R12 ;  /* 0x000000ffff0c7224 */ /* 0x000fe200078e0a0c */
[----:B------:R-:W-:Y:S02]  /*3820*/  LOP3.LUT R3, R10, R39, RZ, 0xc0, !PT ;  /* 0x000000270a037212 */ /* 0x000fe400078ec0ff */
[----:B------:R-:W-:Y:S01]  /*3830*/  LOP3.LUT R5, R8, R5, RZ, 0xc0, !PT ;  /* 0x0000000508057212 */ /* 0x000fe200078ec0ff */
[----:B------:R-:W-:Y:S02]  /*3840*/  IMAD.MOV R2, RZ, RZ, -R0 ;  /* 0x000000ffff027224 */ /* 0x000fe400078e0a00 */
[----:B------:R-:W-:Y:S02]  /*3850*/  IMAD R3, R34, R0, R3 ;  /* 0x0000000022037224 */ /* 0x000fe400078e0203 */
[----:B----4-:R-:W-:-:S02]  /*3860*/  IMAD R0, R2, R25, R11 ;  /* 0x0000001902007224 */ /* 0x010fc400078e020b */
[----:B------:R-:W-:Y:S02]  /*3870*/  @P0 IMAD R14, R20, R12, R15 ;  /* 0x0000000c140e0224 */ /* 0x000fe400078e020f */
[----:B------:R-:W-:Y:S02]  /*3880*/  IMAD R2, R0, R13, R5 ;  /* 0x0000000d00027224 */ /* 0x000fe400078e0205 */
[----:B------:R-:W-:Y:S02]  /*3890*/  IMAD R41, R3, R41, R14 ;  /* 0x0000002903297224 */ /* 0x000fe400078e020e */
[----:B------:R-:W-:-:S03]  /*38a0*/  IMAD.MOV.U32 R3, RZ, RZ, 0x1 ;  /* 0x00000001ff037424 */ /* 0x000fc600078e00ff */
[----:B------:R-:W-:Y:S02]  /*38b0*/  SEL R42, R2, R41, !P0 ;  /* 0x00000029022a7207 */ /* 0x000fe40004000000 */
[----:B------:R-:W-:Y:S02]  /*38c0*/  PRMT R0, R3, 0x7610, R0 ;  /* 0x0000761003007816 */ /* 0x000fe40000000000 */
[----:B------:R-:W-:-:S07]  /*38d0*/  SEL R41, R41, R2, !P0 ;  /* 0x0000000229297207 */ /* 0x000fce0004000000 */
.L_x_39:
[----:B------:R-:W-:-:S13]  /*38e0*/  LOP3.LUT P0, RZ, R0, 0xff, RZ, 0xc0, !PT ;  /* 0x000000ff00ff7812 */ /* 0x000fda000780c0ff */
[----:B------:R-:W-:Y:S05]  /*38f0*/  @P0 BRA `(.L_x_42) ;  /* 0xffffffd800d00947 */ /* 0x000fea000383ffff */
[----:B------:R-:W-:Y:S05]  /*3900*/  EXIT ;  /* 0x000000000000794d */ /* 0x000fea0003800000 */
.L_x_7:
        /* <DEDUP_REMOVED lines=26> */
.L_x_44:
[----:B------:R-:W0:Y:S01]  /*3ab0*/  LDC.64 R32, c[0x0][0x640] ;  /* 0x00019000ff207b82 */ /* 0x000e220000000a00 */
[-CC-:B------:R-:W-:Y:S01]  /*3ac0*/  SHF.R.U64 R22, R14, R8.reuse, R15.reuse ;  /* 0x000000080e167219 */ /* 0x180fe2000000120f */
[----:B------:R-:W-:Y:S01]  /*3ad0*/  IMAD.MOV.U32 R25, RZ, RZ, 0x1 ;  /* 0x00000001ff197424 */ /* 0x000fe200078e00ff */
[----:B------:R-:W-:Y:S02]  /*3ae0*/  SHF.R.U32.HI R3, RZ, R8, R15 ;  /* 0x00000008ff037219 */ /* 0x000fe4000001160f */
[----:B------:R-:W-:-:S03]  /*3af0*/  IADD3 R7, P0, RZ, -R22, RZ ;  /* 0x80000016ff077210 */ /* 0x000fc60007f1e0ff */
[----:B------:R-:W1:Y:S02]  /*3b00*/  LDC R12, c[0x0][0x618] ;  /* 0x00018600ff0c7b82 */ /* 0x000e640000000800 */
[----:B------:R-:W-:Y:S02]  /*3b10*/  IMAD.X R3, RZ, RZ, ~R3, P0 ;  /* 0x000000ffff037224 */ /* 0x000fe400000e0e03 */
[----:B------:R-:W-:-:S04]  /*3b20*/  IMAD.WIDE.U32 R10, R7, R26, R18 ;  /* 0x0000001a070a7225 */ /* 0x000fc800078e0012 */
[----:B------:R-:W2:Y:S01]  /*3b30*/  LDC R14, c[0x0][0x608] ;  /* 0x00018200ff0e7b82 */ /* 0x000ea20000000800 */
[----:B------:R-:W-:-:S04]  /*3b40*/  IMAD R8, R3, R26, RZ ;  /* 0x0000001a03087224 */ /* 0x000fc800078e02ff */
[----:B------:R-:W-:Y:S02]  /*3b50*/  IMAD R3, R7, R27, R8 ;  /* 0x0000001b07037224 */ /* 0x000fe400078e0208 */
[----:B------:R-:W-:Y:S01]  /*3b60*/  IMAD.MOV.U32 R7, RZ, RZ, -0x1 ;  /* 0xffffffffff077424 */ /* 0x000fe200078e00ff */
[----:B------:R-:W3:Y:S01]  /*3b70*/  LDC R30, c[0x0][0x658] ;  /* 0x00019600ff1e7b82 */ /* 0x000ee20000000800 */
[----:B------:R-:W-:Y:S01]  /*3b80*/  IMAD.IADD R3, R11, 0x1, R3 ;  /* 0x000000010b037824 */ /* 0x000fe200078e0203 */
[----:B0-----:R-:W-:-:S04]  /*3b90*/  ISETP.NE.U32.AND P0, PT, R32, RZ, PT ;  /* 0x000000ff2000720c */ /* 0x001fc80003f05070 */
[----:B------:R-:W-:Y:S02]  /*3ba0*/  ISETP.NE.AND.EX P0, PT, R33, RZ, PT, P0 ;  /* 0x000000ff2100720c */ /* 0x000fe40003f05300 */
        /* <DEDUP_REMOVED lines=24> */
.L_x_45:
[----:B------:R-:W-:Y:S02]  /*3d30*/  ISETP.NE.AND P0, PT, R17, 0x1, PT ;  /* 0x000000011100780c */ /* 0x000fe40003f05270 */
[----:B-1----:R-:W-:Y:S01]  /*3d40*/  SHF.R.U64 R8, R10, R8, R11 ;  /* 0x000000080a087219 */ /* 0x002fe2000000120b */
[----:B0-----:R-:W-:Y:S01]  /*3d50*/  VIADD R11, R21, 0xffffffff ;  /* 0xffffffff150b7836 */ /* 0x001fe20000000000 */
[----:B------:R-:W-:Y:S02]  /*3d60*/  SHF.L.U32 R5, R25, R30, RZ ;  /* 0x0000001e19057219 */ /* 0x000fe400000006ff */
[----:B------:R-:W-:Y:S01]  /*3d70*/  LOP3.LUT R3, R26, R27, RZ, 0xc0, !PT ;  /* 0x0000001b1a037212 */ /* 0x000fe200078ec0ff */
[----:B------:R-:W-:Y:S01]  /*3d80*/  IMAD.MOV R7, RZ, RZ, -R8 ;  /* 0x000000ffff077224 */ /* 0x000fe200078e0a08 */
[----:B------:R-:W-:-:S03]  /*3d90*/  LOP3.LUT R20, R20, R11, RZ, 0xc0, !PT ;  /* 0x0000000b14147212 */ /* 0x000fc600078ec0ff */
[----:B------:R-:W-:Y:S02]  /*3da0*/  IMAD R5, R5, R8, R3 ;  /* 0x0000000805057224 */ /* 0x000fe400078e0203 */
[----:B------:R-:W-:Y:S02]  /*3db0*/  @P0 IMAD R6, R9, R24, R4 ;  /* 0x0000001809060224 */ /* 0x000fe400078e0204 */
[----:B--2---:R-:W-:Y:S02]  /*3dc0*/  IMAD R3, R7, R23, R28 ;  /* 0x0000001707037224 */ /* 0x004fe400078e021c */
[----:B---3--:R-:W-:Y:S02]  /*3dd0*/  IMAD R6, R5, R29, R6 ;  /* 0x0000001d05067224 */ /* 0x008fe400078e0206 */
[----:B------:R-:W-:Y:S02]  /*3de0*/  IMAD R3, R3, R21, R20 ;  /* 0x0000001503037224 */ /* 0x000fe400078e0214 */
[----:B------:R-:W-:-:S03]  /*3df0*/  IMAD.MOV.U32 R7, RZ, RZ, 0x1 ;  /* 0x00000001ff077424 */ /* 0x000fc600078e00ff */
[----:B------:R-:W-:Y:S02]  /*3e00*/  SEL R20, R3, R6, !P0 ;  /* 0x0000000603147207 */ /* 0x000fe40004000000 */
[----:B------:R-:W-:Y:S01]  /*3e10*/  SEL R21, R6, R3, !P0 ;  /* 0x0000000306157207 */ /* 0x000fe20004000000 */
[----:B------:R-:W-:-:S07]  /*3e20*/  IMAD.MOV.U32 R3, RZ, RZ, R22 ;  /* 0x000000ffff037224 */ /* 0x000fce00078e0016 */
.L_x_43:
[----:B------:R-:W-:-:S08]  /*3e30*/  NOP ;  /* 0x0000000000007918 */ /* 0x000fd00000000000 */
[----:B------:R-:W0:-:S00]  /*3e40*/  USETMAXREG.DEALLOC.CTAPOOL 0x28 ;  /* 0x00000028000079c8 */ /* 0x000e0000080e0500 */
[----:B0-----:R-:W-:-:S13]  /*3e50*/  ISETP.NE.AND P0, PT, R2, RZ, PT ;  /* 0x000000ff0200720c */ /* 0x001fda0003f05270 */
[----:B------:R-:W-:Y:S05]  /*3e60*/  @P0 EXIT ;  /* 0x000000000000094d */ /* 0x000fea0003800000 */
[----:B------:R-:W-:Y:S01]  /*3e70*/  LOP3.LUT P0, RZ, R7, 0xff, RZ, 0xc0, !PT ;  /* 0x000000ff07ff7812 */ /* 0x000fe2000780c0ff */
[----:B------:R-:W-:Y:S02]  /*3e80*/  IMAD.MOV.U32 R6, RZ, RZ, 0x1 ;  /* 0x00000001ff067424 */ /* 0x000fe400078e00ff */
[----:B------:R-:W-:-:S10]  /*3e90*/  IMAD.MOV.U32 R7, RZ, RZ, RZ ;  /* 0x000000ffff077224 */ /* 0x000fd400078e00ff */
[----:B------:R-:W-:Y:S05]  /*3ea0*/  @!P0 BRA `(.L_x_46) ;  /* 0x0000000c00b88947 */ /* 0x000fea0003800000 */
[----:B------:R-:W0:Y:S01]  /*3eb0*/  LDC R2, c[0x0][0x28c] ;  /* 0x0000a300ff027b82 */ /* 0x000e220000000800 */
[----:B------:R-:W1:Y:S01]  /*3ec0*/  S2R R12, SR_CgaCtaId ;  /* 0x00000000000c7919 */ /* 0x000e620000008800 */
[----:B------:R-:W-:Y:S01]  /*3ed0*/  ULDC UR21, c[0x0][0x658] ;  /* 0x0001960000157ab9 */ /* 0x000fe20000000800 */
[----:B------:R-:W-:Y:S01]  /*3ee0*/  UMOV UR4, 0xffffffff ;  /* 0xffffffff00047882 */ /* 0x000fe20000000000 */
[----:B------:R-:W-:Y:S01]  /*3ef0*/  BSSY B0, `(.L_x_46) ;  /* 0x00000e9000007945 */ /* 0x000fe20003800000 */
[----:B------:R-:W-:Y:S01]  /*3f00*/  USHF.L.U32 UR4, UR4, UR21, URZ ;  /* 0x0000001504047299 */ /* 0x000fe2000800063f */
[----:B------:R-:W-:Y:S01]  /*3f10*/  IMAD.MOV.U32 R9, RZ, RZ, 0x1 ;  /* 0x00000001ff097424 */ /* 0x000fe200078e00ff */
[----:B------:R-:W-:Y:S01]  /*3f20*/  LOP3.LUT R8, R16, 0x2, RZ, 0xfc, !PT ;  /* 0x0000000210087812 */ /* 0x000fe200078efcff */
[----:B------:R-:W-:Y:S01]  /*3f30*/  IMAD.MOV.U32 R6, RZ, RZ, 0x1 ;  /* 0x00000001ff067424 */ /* 0x000fe200078e00ff */
[----:B------:R-:W-:Y:S01]  /*3f40*/  ULDC UR13, c[0x0][0x600] ;  /* 0x00018000000d7ab9 */ /* 0x000fe20000000800 */
[----:B------:R-:W-:Y:S01]  /*3f50*/  IMAD.MOV.U32 R7, RZ, RZ, RZ ;  /* 0x000000ffff077224 */ /* 0x000fe200078e00ff */
[----:B------:R-:W-:Y:S01]  /*3f60*/  UMOV UR5, 0x1 ;  /* 0x0000000100057882 */ /* 0x000fe20000000000 */
[----:B------:R-:W-:-:S02]  /*3f70*/  UIADD3 UR13, UR13, -0x1, URZ ;  /* 0xffffffff0d0d7890 */ /* 0x000fc4000fffe03f */
[----:B------:R-:W-:Y:S02]  /*3f80*/  USHF.L.U32 UR21, UR5, UR21, URZ ;  /* 0x0000001505157299 */ /* 0x000fe4000800063f */
[----:B------:R-:W-:Y:S01]  /*3f90*/  ULOP3.LUT UR29, URZ, UR4, URZ, 0x33, !UPT ;  /* 0x000000043f1d7292 */ /* 0x000fe2000f8e333f */
[----:B------:R-:W-:Y:S01]  /*3fa0*/  ULDC.64 UR14, c[0x0][0x198] ;  /* 0x00006600000e7ab9 */ /* 0x000fe20000000a00 */
[----:B0-----:R-:W-:-:S05]  /*3fb0*/  VIADD R2, R2, 0xff ;  /* 0x000000ff02027836 */ /* 0x001fca0000000000 */
[----:B------:R-:W-:-:S04]  /*3fc0*/  SHF.R.S32.HI R5, RZ, 0x1f, R2 ;  /* 0x0000001fff057819 */ /* 0x000fc80000011402 */
[----:B------:R-:W-:Y:S01]  /*3fd0*/  LEA.HI R5, R5, R2, RZ, 0x8 ;  /* 0x0000000205057211 */ /* 0x000fe200078f40ff */
[C---:B-1----:R-:W-:Y:S02]  /*3fe0*/  IMAD.SHL.U32 R11, R12.reuse, 0x4, RZ ;  /* 0x000000040c0b7824 */ /* 0x042fe400078e00ff */
[----:B------:R-:W-:Y:S01]  /*3ff0*/  IMAD.SHL.U32 R12, R12, 0x100, RZ ;  /* 0x000001000c0c7824 */ /* 0x000fe200078e00ff */
[----:B------:R-:W-:Y:S02]  /*4000*/  SHF.R.S32.HI R10, RZ, 0x8, R5 ;  /* 0x00000008ff0a7819 */ /* 0x000fe40000011405 */
[----:B------:R-:W-:Y:S02]  /*4010*/  LOP3.LUT R11, R11, 0x4, RZ, 0xc0, !PT ;  /* 0x000000040b0b7812 */ /* 0x000fe400078ec0ff */
[----:B------:R-:W-:Y:S01]  /*4020*/  LOP3.LUT R12, R12, 0x100, RZ, 0xc0, !PT ;  /* 0x000001000c0c7812 */ /* 0x000fe200078ec0ff */
[----:B------:R-:W-:-:S07]  /*4030*/  VIADD R13, R10, 0x1 ;  /* 0x000000010a0d7836 */ /* 0x000fce0000000000 */
.L_x_57:
[----:B------:R-:W-:-:S03]  /*4040*/  UMOV UR4, 0xffffffff ;  /* 0xffffffff00047882 */ /* 0x000fc60000000000 */
[----:B------:R-:W-:Y:S05]  /*4050*/  BRA.DIV UR4, `(.L_x_47) ;  /* 0x0000001204107947 */ /* 0x000fea000b800000 */
[----:B------:R-:W-:-:S13]  /*4060*/  ELECT P6, URZ, PT ;  /* 0x00000000003f782f */ /* 0x000fda00038c0000 */
.L_x_67:
[----:B------:R-:W0:Y:S01]  /*4070*/  LDC R2, c[0x0][0x28c] ;  /* 0x0000a300ff027b82 */ /* 0x000e220000000800 */
[----:B------:R-:W-:Y:S01]  /*4080*/  BSSY B1, `(.L_x_48) ;  /* 0x000005a000017945 */ /* 0x000fe20003800000 */
[----:B0-----:R-:W-:-:S13]  /*4090*/  ISETP.LT.OR P6, PT, R2, 0x1, !P6 ;  /* 0x000000010200780c */ /* 0x001fda00077c1670 */
[----:B------:R-:W-:Y:S05]  /*40a0*/  @P6 BRA `(.L_x_49) ;  /* 0x00000004005c6947 */ /* 0x000fea0003800000 */
[----:B------:R-:W-:Y:S02]  /*40b0*/  IMAD.SHL.U32 R21, R21, 0x80, RZ ;  /* 0x0000008015157824 */ /* 0x000fe400078e00ff */
[----:B------:R-:W-:Y:S02]  /*40c0*/  IMAD R20, R20, 0x8, R11 ;  /* 0x0000000814147824 */ /* 0x000fe400078e020b */
[----:B------:R-:W-:Y:S02]  /*40d0*/  IMAD.MOV.U32 R24, RZ, RZ, RZ ;  /* 0x000000ffff187224 */ /* 0x000fe400078e00ff */
[----:B------:R-:W-:Y:S02]  /*40e0*/  IMAD.MOV.U32 R2, RZ, RZ, R13 ;  /* 0x000000ffff027224 */ /* 0x000fe400078e000d */
[----:B------:R-:W-:Y:S02]  /*40f0*/  IMAD.MOV.U32 R4, RZ, RZ, R6 ;  /* 0x000000ffff047224 */ /* 0x000fe400078e0006 */
[----:B------:R-:W-:-:S07]  /*4100*/  IMAD.MOV.U32 R5, RZ, RZ, R7 ;  /* 0x000000ffff057224 */ /* 0x000fce00078e0007 */
.L_x_52:
[----:B------:R-:W0:Y:S01]  /*4110*/  S2R R15, SR_CgaCtaId ;  /* 0x00000000000f7919 */ /* 0x000e220000008800 */
[----:B------:R-:W-:Y:S02]  /*4120*/  MOV R14, 0x400 ;  /* 0x00000400000e7802 */ /* 0x000fe40000000f00 */
[----:B------:R-:W-:Y:S02]  /*4130*/  ISETP.NE.AND P1, PT, R0, RZ, PT ;  /* 0x000000ff0000720c */ /* 0x000fe40003f25270 */
[----:B0-----:R-:W-:Y:S02]  /*4140*/  LEA R22, R15, R14, 0x18 ;  /* 0x0000000e0f167211 */ /* 0x001fe400078ec0ff */
[----:B------:R-:W-:-:S09]  /*4150*/  SHF.L.U32 R14, R4, 0x1f, RZ ;  /* 0x0000001f040e7819 */ /* 0x000fd200000006ff */
[----:B------:R-:W0:Y:S01]  /*4160*/  @!P1 LDC R15, c[0x0][0x500] ;  /* 0x00014000ff0f9b82 */ /* 0x000e220000000800 */
[----:B------:R-:W-:-:S04]  /*4170*/  IMAD R23, R5, 0x8, R22 ;  /* 0x0000000805177824 */ /* 0x000fc800078e0216 */
[----:B------:R-:W1:Y:S02]  /*4180*/  SYNCS.PHASECHK.TRANS64.TRYWAIT P0, [R23+URZ+0x18], R14 ;  /* 0x0000180e170075a7 */ /* 0x000e64000800017f */
[----:B-1----:R-:W-:Y:S05]  /*4190*/  @!P0 BRA `(.L_x_50) ;  /* 0x0000000c00e08947 */ /* 0x002fea0003800000 */
.L_x_68:
[----:B-1----:R-:W-:Y:S01]  /*41a0*/  PRMT R14, R8, 0x9910, RZ ;  /* 0x00009910080e7816 */ /* 0x002fe200000000ff */
[----:B0-----:R0:W-:Y:S03]  /*41b0*/  @!P1 SYNCS.ARRIVE.TRANS64 RZ, [R23+URZ], R15 ;  /* 0x0000000f17ff99a7 */ /* 0x0011e6000800003f */
[----:B------:R-:W-:-:S13]  /*41c0*/  ISETP.NE.AND P0, PT, R14, 0x2, PT ;  /* 0x000000020e00780c */ /* 0x000fda0003f05270 */
[----:B0-----:R-:W-:Y:S05]  /*41d0*/  @P0 BRA `(.L_x_51) ;  /* 0x0000000000040947 */ /* 0x001fea0003800000 */
[----:B------:R-:W-:Y:S01]  /*41e0*/  BPT.TRAP 0x1 ;  /* 0x000000040000795c */ /* 0x000fe20000300000 */
.L_x_51:
[----:B------:R-:W-:Y:S01]  /*41f0*/  IMAD R14, R5, 0x10000, R22 ;  /* 0x00010000050e7824 */ /* 0x000fe200078e0216 */
[----:B------:R-:W-:Y:S01]  /*4200*/  R2UR UR10, R24 ;  /* 0x00000000180a72ca */ /* 0x000fe200000e0000 */
[----:B------:R-:W-:Y:S01]  /*4210*/  UIADD3 UR22, UP0, UR14, 0xf0, URZ ;  /* 0x000000f00e167890 */ /* 0x000fe2000ff1e03f */
[----:B------:R-:W-:Y:S01]  /*4220*/  R2UR UR9, R23 ;  /* 0x00000000170972ca */ /* 0x000fe200000e0000 */
[----:B------:R-:W-:Y:S01]  /*4230*/  VIADD R2, R2, 0xffffffff ;  /* 0xffffffff02027836 */ /* 0x000fe20000000000 */
[----:B------:R-:W-:Y:S01]  /*4240*/  R2UR UR40, R14 ;  /* 0x000000000e2872ca */ /* 0x000fe200000e0000 */
[----:B------:R-:W-:Y:S01]  /*4250*/  IMAD R14, R5, 0x800, R12 ;  /* 0x00000800050e7824 */ /* 0x000fe200078e020c */
[----:B------:R-:W-:Y:S01]  /*4260*/  R2UR UR11, R21 ;  /* 0x00000000150b72ca */ /* 0x000fe200000e0000 */
[----:B------:R-:W-:Y:S01]  /*4270*/  UIADD3.X UR23, URZ, UR15, URZ, UP0, !UPT ;  /* 0x0000000f3f177290 */ /* 0x000fe200087fe43f */
[----:B------:R-:W-:Y:S01]  /*4280*/  R2UR UR12, R3 ;  /* 0x00000000030c72ca */ /* 0x000fe200000e0000 */
[----:B------:R-:W-:Y:S01]  /*4290*/  IMAD R14, R14, 0x2, R22 ;  /* 0x000000020e0e7824 */ /* 0x000fe200078e0216 */
[----:B------:R-:W-:Y:S01]  /*42a0*/  R2UR UR35, R20 ;  /* 0x00000000142372ca */ /* 0x000fe200000e0000 */
[----:B------:R-:W-:Y:S01]  /*42b0*/  UIADD3 UR4, UP1, UR14, 0x1f0, URZ ;  /* 0x000001f00e047890 */ /* 0x000fe2000ff3e03f */
[----:B------:R-:W-:Y:S01]  /*42c0*/  ISETP.GT.AND P1, PT, R2, 0x1, PT ;  /* 0x000000010200780c */ /* 0x000fe20003f24270 */
[----:B------:R-:W-:Y:S01]  /*42d0*/  UIADD3 UR58, UR10, 0x40, URZ ;  /* 0x000000400a3a7890 */ /* 0x000fe2000fffe03f */
[----:B------:R-:W-:Y:S01]  /*42e0*/  R2UR UR18, R14 ;  /* 0x000000000e1272ca */ /* 0x000fe200000e0000 */
[----:B------:R-:W-:Y:S01]  /*42f0*/  UIADD3 UR50, UR10, 0x80, URZ ;  /* 0x000000800a327890 */ /* 0x000fe2000fffe03f */
[----:B------:R-:W-:Y:S01]  /*4300*/  VIADD R5, R5, 0x1 ;  /* 0x0000000105057836 */ /* 0x000fe20000000000 */
[----:B------:R-:W-:Y:S01]  /*4310*/  UIADD3 UR8, UR40, 0x100, URZ ;  /* 0x0000010028087890 */ /* 0x000fe2000fffe03f */
[----:B------:R-:W-:Y:S01]  /*4320*/  VIADD R24, R24, 0x100 ;  /* 0x0000010018187836 */ /* 0x000fe20000000000 */
[----:B------:R-:W-:-:S02]  /*4330*/  UIADD3 UR56, UR40, 0x4100, URZ ;  /* 0x0000410028387890 */ /* 0x000fc4000fffe03f */
[----:B------:R-:W-:Y:S01]  /*4340*/  UIADD3 UR48, UR40, 0x8100, URZ ;  /* 0x0000810028307890 */ /* 0x000fe2000fffe03f */
[C---:B------:R-:W-:Y:S01]  /*4350*/  ISETP.NE.AND P0, PT, R5.reuse, 0x3, PT ;  /* 0x000000030500780c */ /* 0x040fe20003f05270 */
[----:B------:R-:W-:Y:S02]  /*4360*/  UIADD3 UR42, UR10, 0xc0, URZ ;  /* 0x000000c00a2a7890 */ /* 0x000fe4000fffe03f */
[----:B------:R-:W-:Y:S01]  /*4370*/  UIADD3 UR40, UR40, 0xc100, URZ ;  /* 0x0000c10028287890 */ /* 0x000fe2000fffe03f */
[----:B------:R-:W-:Y:S01]  /*4380*/  SEL R15, RZ, 0x1, P0 ;  /* 0x00000001ff0f7807 */ /* 0x000fe20000000000 */
[----:B------:R-:W-:Y:S01]  /*4390*/  UMOV UR6, 0x0 ;  /* 0x0000000000067882 */ /* 0x000fe20000000000 */
[----:B------:R-:W-:Y:S01]  /*43a0*/  UMOV UR7, 0x10000000 ;  /* 0x1000000000077882 */ /* 0x000fe20000000000 */
[----:B------:R-:W-:Y:S01]  /*43b0*/  UIADD3.X UR5, URZ, UR15, URZ, UP1, !UPT ;  /* 0x0000000f3f057290 */ /* 0x000fe20008ffe43f */
[----:B------:R0:W-:Y:S01]  /*43c0*/  UTMALDG.3D [UR8], [UR22], desc[UR6] ;  /* 0x00000608160075b4 */ /* 0x0001e20008011000 */
[----:B------:R-:W-:Y:S01]  /*43d0*/  UIADD3 UR32, UR18, 0x30100, URZ ;  /* 0x0003010012207890 */ /* 0x000fe2000fffe03f */
[----:B------:R-:W-:Y:S01]  /*43e0*/  LOP3.LUT R4, R4, R15, RZ, 0x3c, !PT ;  /* 0x0000000f04047212 */ /* 0x000fe200078e3cff */
[----:B------:R-:W-:Y:S01]  /*43f0*/  UIADD3 UR24, UR18, 0x30500, URZ ;  /* 0x0003050012187890 */ /* 0x000fe2000fffe03f */
[----:B------:R-:W-:Y:S01]  /*4400*/  SEL R5, R5, RZ, P0 ;  /* 0x000000ff05057207 */ /* 0x000fe20000000000 */
[----:B------:R-:W-:Y:S01]  /*4410*/  UIADD3 UR16, UR18, 0x30900, URZ ;  /* 0x0003090012107890 */ /* 0x000fe2000fffe03f */
[----:B------:R-:W-:Y:S01]  /*4420*/  UMOV UR57, UR9 ;  /* 0x0000000900397c82 */ /* 0x000fe20008000000 */
        /* <DEDUP_REMOVED lines=8> */
[----:B------:R1:W-:Y:S01]  /*44b0*/  UTMALDG.3D [UR56], [UR22], desc[UR6] ;  /* 0x00000638160075b4 */ /* 0x0003e20008011000 */
[----:B------:R-:W-:Y:S01]  /*44c0*/  UMOV UR30, 0x30000 ;  /* 0x00030000001e7882 */ /* 0x000fe20000000000 */
[----:B------:R-:W-:Y:S01]  /*44d0*/  UMOV UR33, UR9 ;  /* 0x0000000900217c82 */ /* 0x000fe20008000000 */
[----:B------:R-:W-:Y:S01]  /*44e0*/  UMOV UR34, UR10 ;  /* 0x0000000a00227c82 */ /* 0x000fe20008000000 */
[----:B------:R-:W-:Y:S01]  /*44f0*/  UMOV UR36, UR12 ;  /* 0x0000000c00247c82 */ /* 0x000fe20008000000 */
[----:B------:R-:W-:Y:S01]  /*4500*/  UMOV UR25, UR9 ;  /* 0x0000000900197c82 */ /* 0x000fe20008000000 */
[----:B------:R-:W-:Y:S01]  /*4510*/  UMOV UR27, UR35 ;  /* 0x00000023001b7c82 */ /* 0x000fe20008000000 */
[----:B------:R-:W-:Y:S01]  /*4520*/  UMOV UR28, UR12 ;  /* 0x0000000c001c7c82 */ /* 0x000fe20008000000 */
[----:B0-----:R-:W-:Y:S01]  /*4530*/  UIADD3 UR8, UR18, 0x30d00, URZ ;  /* 0x00030d0012087890 */ /* 0x001fe2000fffe03f */
[----:B------:R1:W-:Y:S01]  /*4540*/  UTMALDG.3D [UR48], [UR22], desc[UR6] ;  /* 0x00000630160075b4 */ /* 0x0003e20008011000 */
        /* <DEDUP_REMOVED lines=8> */
[----:B------:R1:W-:Y:S01]  /*45d0*/  UTMALDG.3D.MULTICAST [UR32], [UR4], UR30, desc[UR6] ;  /* 0x00000620040073b4 */ /* 0x0003e2000801181e */
[----:B------:R1:W-:Y:S01]  /*45e0*/  UTMALDG.3D.MULTICAST [UR24], [UR4], UR30, desc[UR6] ;  /* 0x00000618040073b4 */ /* 0x0003e2000801181e */
[----:B------:R1:W-:Y:S01]  /*45f0*/  UTMALDG.3D.MULTICAST [UR16], [UR4], UR30, desc[UR6] ;  /* 0x00000610040073b4 */ /* 0x0003e2000801181e */
[----:B------:R1:W-:Y:S02]  /*4600*/  UTMALDG.3D.MULTICAST [UR8], [UR4], UR30, desc[UR6] ;  /* 0x00000608040073b4 */ /* 0x0003e4000801181e */
[----:B-1----:R-:W-:Y:S05]  /*4610*/  @P1 BRA `(.L_x_52) ;  /* 0xfffffff800bc1947 */ /* 0x002fea000383ffff */
.L_x_49:
[----:B------:R-:W-:Y:S05]  /*4620*/  BSYNC B1 ;  /* 0x0000000000017941 */ /* 0x000fea0003800000 */
.L_x_48:
[----:B------:R-:W-:Y:S01]  /*4630*/  LOP3.LUT P1, RZ, R9, 0xff, RZ, 0xc0, !PT ;  /* 0x000000ff09ff7812 */ /* 0x000fe2000782c0ff */
[C---:B------:R-:W-:Y:S01]  /*4640*/  IMAD.IADD R4, R10.reuse, 0x1, R7 ;  /* 0x000000010a047824 */ /* 0x040fe200078e0207 */
[----:B------:R-:W-:Y:S01]  /*4650*/  ULDC.64 UR4, c[0x0][0x650] ;  /* 0x0001940000047ab9 */ /* 0x000fe20000000a00 */
[----:B------:R-:W-:Y:S01]  /*4660*/  ISETP.GE.U32.AND P2, PT, R10, 0x3, PT ;  /* 0x000000030a00780c */ /* 0x000fe20003f46070 */
[----:B------:R-:W-:Y:S01]  /*4670*/  BSSY B1, `(.L_x_53) ;  /* 0x000006e000017945 */ /* 0x000fe20003800000 */
[----:B------:R-:W-:Y:S01]  /*4680*/  IMAD.MOV.U32 R21, RZ, RZ, -0x1 ;  /* 0xffffffffff157424 */ /* 0x000fe200078e00ff */
[----:B------:R-:W-:Y:S01]  /*4690*/  ISETP.GT.U32.AND P0, PT, R4, 0x2, PT ;  /* 0x000000020400780c */ /* 0x000fe20003f04070 */
[----:B------:R-:W-:Y:S01]  /*46a0*/  IMAD.MOV.U32 R20, RZ, RZ, -0x1 ;  /* 0xffffffffff147424 */ /* 0x000fe200078e00ff */
[----:B------:R-:W-:Y:S02]  /*46b0*/  PRMT R9, RZ, 0x7610, R9 ;  /* 0x00007610ff097816 */ /* 0x000fe40000000009 */
[----:B------:R-:W-:-:S03]  /*46c0*/  ISETP.LT.U32.AND P0, PT, R10, 0x3, P0 ;  /* 0x000000030a00780c */ /* 0x000fc60000701070 */
[----:B------:R-:W0:Y:S01]  /*46d0*/  @P1 S2R R3, SR_CgaCtaId ;  /* 0x0000000000031919 */ /* 0x000e220000008800 */
[----:B------:R-:W-:-:S04]  /*46e0*/  @P1 MOV R2, 0x400 ;  /* 0x0000040000021802 */ /* 0x000fc80000000f00 */
[----:B0-----:R-:W-:Y:S01]  /*46f0*/  @P1 LEA R5, R3, R2, 0x18 ;  /* 0x0000000203051211 */ /* 0x001fe200078ec0ff */
[----:B------:R-:W-:-:S03]  /*4700*/  IMAD.WIDE.U32 R2, R4, -0x55555555, RZ ;  /* 0xaaaaaaab04027825 */ /* 0x000fc600078e00ff */
[----:B------:R0:W-:Y:S01]  /*4710*/  @P1 SYNCS.ARRIVE.TRANS64.A1T0 RZ, [R5+URZ+0x48], RZ ;  /* 0x000048ff05ff19a7 */ /* 0x0001e2000810003f */
[----:B------:R-:W-:Y:S02]  /*4720*/  IADD3 R18, P1, R18, UR38, RZ ;  /* 0x0000002612127c10 */ /* 0x000fe4000ff3e0ff */
[----:B------:R-:W-:Y:S02]  /*4730*/  PRMT R2, RZ, 0x7610, R2 ;  /* 0x00007610ff027816 */ /* 0x000fe40000000002 */
[----:B------:R-:W-:Y:S02]  /*4740*/  IADD3.X R19, R19, UR37, RZ, P1, !PT ;  /* 0x0000002513137c10 */ /* 0x000fe40008ffe4ff */
[----:B0-----:R-:W-:Y:S02]  /*4750*/  SHF.R.U32.HI R5, RZ, 0x1, R3 ;  /* 0x00000001ff057819 */ /* 0x001fe40000011603 */
[----:B------:R-:W-:Y:S02]  /*4760*/  SEL R3, RZ, 0x1, !P0 ;  /* 0x00000001ff037807 */ /* 0x000fe40004000000 */
[----:B------:R-:W-:Y:S01]  /*4770*/  ISETP.GE.U32.AND P0, PT, R18, UR4, PT ;  /* 0x0000000412007c0c */ /* 0x000fe2000bf06070 */
[----:B------:R-:W-:Y:S01]  /*4780*/  IMAD R7, R5, -0x3, R4 ;  /* 0xfffffffd05077824 */ /* 0x000fe200078e0204 */
[----:B------:R-:W-:Y:S01]  /*4790*/  LOP3.LUT R6, R6, R3, RZ, 0x3c, !PT ;  /* 0x0000000306067212 */ /* 0x000fe200078e3cff */
[----:B------:R-:W-:Y:S01]  /*47a0*/  IMAD.MOV.U32 R3, RZ, RZ, -0x1 ;  /* 0xffffffffff037424 */ /* 0x000fe200078e00ff */
[----:B------:R-:W-:-:S02]  /*47b0*/  ISETP.GE.U32.AND.EX P0, PT, R19, UR5, PT, P0 ;  /* 0x0000000513007c0c */ /* 0x000fc4000bf06100 */
[----:B------:R-:W-:-:S11]  /*47c0*/  @P2 LOP3.LUT R6, R6, 0x1, R5, 0x78, !PT ;  /* 0x0000000106062812 */ /* 0x000fd600078e7805 */
[----:B------:R-:W-:Y:S05]  /*47d0*/  @P0 BRA `(.L_x_54) ;  /* 0x00000004005c0947 */ /* 0x000fea0003800000 */
[----:B------:R-:W0:Y:S01]  /*47e0*/  S2R R15, SR_CTAID.X ;  /* 0x00000000000f7919 */ /* 0x000e220000002500 */
[----:B------:R-:W-:Y:S01]  /*47f0*/  ULDC.64 UR4, c[0x0][0x628] ;  /* 0x00018a0000047ab9 */ /* 0x000fe20000000a00 */
[----:B------:R-:W-:Y:S01]  /*4800*/  ULDC UR7, c[0x0][0x630] ;  /* 0x00018c0000077ab9 */ /* 0x000fe20000000800 */
[----:B------:R-:W-:Y:S01]  /*4810*/  ISETP.NE.U32.AND P0, PT, RZ, UR4, PT ;  /* 0x00000004ff007c0c */ /* 0x000fe2000bf05070 */
[----:B------:R-:W1:Y:S01]  /*4820*/  S2R R20, SR_CTAID.Y ;  /* 0x0000000000147919 */ /* 0x000e620000002600 */
[----:B------:R-:W-:Y:S01]  /*4830*/  ULDC UR8, c[0x0][0x150] ;  /* 0x0000540000087ab9 */ /* 0x000fe20000000800 */
[----:B------:R-:W-:Y:S01]  /*4840*/  IMAD.MOV.U32 R2, RZ, RZ, R18 ;  /* 0x000000ffff027224 */ /* 0x000fe200078e0012 */
[----:B------:R-:W-:Y:S01]  /*4850*/  ISETP.NE.AND.EX P0, PT, RZ, UR5, PT, P0 ;  /* 0x00000005ff007c0c */ /* 0x000fe2000bf05300 */
[----:B------:R-:W-:Y:S01]  /*4860*/  IMAD.MOV.U32 R3, RZ, RZ, R19 ;  /* 0x000000ffff037224 */ /* 0x000fe200078e0013 */
[----:B0-----:R-:W-:-:S11]  /*4870*/  I2FP.F32.U32 R22, R15 ;  /* 0x0000000f00167245 */ /* 0x001fd60000201000 */
[----:B------:R-:W-:Y:S05]  /*4880*/  @!P0 BRA `(.L_x_55) ;  /* 0x0000000000288947 */ /* 0x000fea0003800000 */
[----:B------:R-:W-:Y:S02]  /*4890*/  ULDC UR6, c[0x0][0x634] ;  /* 0x00018d0000067ab9 */ /* 0x000fe40000000800 */
[----:B------:R-:W-:-:S05]  /*48a0*/  IADD3 R3, P0, R18, UR6, RZ ;  /* 0x0000000612037c10 */ /* 0x000fca000ff1e0ff */
[----:B------:R-:W-:-:S04]  /*48b0*/  IMAD.X R21, RZ, RZ, R19, P0 ;  /* 0x000000ffff157224 */ /* 0x000fc800000e0613 */
[----:B------:R-:W-:-:S04]  /*48c0*/  IMAD.WIDE.U32 R4, R21, UR4, RZ ;  /* 0x0000000415047c25 */ /* 0x000fc8000f8e00ff */
[----:B------:R-:W-:-:S04]  /*48d0*/  IMAD.WIDE.U32 R4, P0, R3, UR5, R4 ;  /* 0x0000000503047c25 */ /* 0x000fc8000f800004 */
[----:B------:R-:W-:-:S04]  /*48e0*/  IMAD.WIDE.U32 R2, R3, UR4, RZ ;  /* 0x0000000403027c25 */ /* 0x000fc8000f8e00ff */
[----:B------:R-:W-:Y:S01]  /*48f0*/  IMAD.MOV.U32 R2, RZ, RZ, R5 ;  /* 0x000000ffff027224 */ /* 0x000fe200078e0005 */
[----:B------:R-:W-:Y:S01]  /*4900*/  IADD3 RZ, P1, R3, R4, RZ ;  /* 0x0000000403ff7210 */ /* 0x000fe20007f3e0ff */
[----:B------:R-:W-:-:S04]  /*4910*/  IMAD.X R3, RZ, RZ, RZ, P0 ;  /* 0x000000ffff037224 */ /* 0x000fc800000e06ff */
[----:B------:R-:W-:-:S08]  /*4920*/  IMAD.WIDE.U32.X R2, R21, UR5, R2, P1 ;  /* 0x0000000515027c25 */ /* 0x000fd000088e0402 */
.L_x_55:
[--C-:B------:R-:W-:Y:S01]  /*4930*/  SHF.R.U64 R14, R2, UR7, R3.reuse ;  /* 0x00000007020e7c19 */ /* 0x100fe20008001203 */
[----:B------:R-:W-:Y:S01]  /*4940*/  FMUL R22, R22, UR8 ;  /* 0x0000000816167c20 */ /* 0x000fe20008400000 */
[----:B------:R-:W-:Y:S01]  /*4950*/  SHF.R.U32.HI R2, RZ, UR7, R3 ;  /* 0x00000007ff027c19 */ /* 0x000fe20008011603 */
[----:B------:R-:W0:Y:S01]  /*4960*/  LDC R4, c[0x0][0x144] ;  /* 0x00005100ff047b82 */ /* 0x000e220000000800 */
[----:B------:R-:W-:Y:S01]  /*4970*/  IADD3 R21, P0, RZ, -R14, RZ ;  /* 0x8000000eff157210 */ /* 0x000fe20007f1e0ff */
[----:B------:R-:W-:Y:S01]  /*4980*/  ULDC.64 UR4, c[0x0][0x620] ;  /* 0x0001880000047ab9 */ /* 0x000fe20000000a00 */
[----:B-1----:R-:W-:Y:S01]  /*4990*/  I2FP.F32.U32 R3, R20 ;  /* 0x0000001400037245 */ /* 0x002fe20000201000 */
[----:B------:R-:W-:Y:S01]  /*49a0*/  ULDC UR6, c[0x0][0x154] ;  /* 0x0000550000067ab9 */ /* 0x000fe20000000800 */
[----:B------:R-:W1:Y:S01]  /*49b0*/  F2I.U32.TRUNC.NTZ R22, R22 ;  /* 0x0000001600167305 */ /* 0x000e62000020f000 */
[----:B------:R-:W-:Y:S01]  /*49c0*/  IMAD.X R2, RZ, RZ, ~R2, P0 ;  /* 0x000000ffff027224 */ /* 0x000fe200000e0e02 */
[----:B------:R-:W-:Y:S01]  /*49d0*/  ISETP.NE.AND P2, PT, R17, 0x1, PT ;  /* 0x000000011100780c */ /* 0x000fe20003f45270 */
[----:B------:R-:W-:Y:S01]  /*49e0*/  FMUL R23, R3, UR6 ;  /* 0x0000000603177c20 */ /* 0x000fe20008400000 */
[----:B------:R-:W2:Y:S01]  /*49f0*/  LDC R25, c[0x0][0x148] ;  /* 0x00005200ff197b82 */ /* 0x000ea20000000800 */
[----:B------:R-:W-:Y:S01]  /*4a00*/  IMAD R2, R2, UR4, RZ ;  /* 0x0000000402027c24 */ /* 0x000fe2000f8e02ff */
[----:B------:R-:W-:Y:S01]  /*4a10*/  ULDC.64 UR6, c[0x0][0x640] ;  /* 0x0001900000067ab9 */ /* 0x000fe20000000a00 */
[----:B------:R-:W-:Y:S01]  /*4a20*/  IMAD.MOV.U32 R3, RZ, RZ, R19 ;  /* 0x000000ffff037224 */ /* 0x000fe200078e0013 */
[----:B------:R-:W-:Y:S01]  /*4a30*/  ISETP.NE.U32.AND P0, PT, RZ, UR6, PT ;  /* 0x00000006ff007c0c */ /* 0x000fe2000bf05070 */
[----:B------:R-:W-:Y:S01]  /*4a40*/  IMAD R5, R21, UR5, R2 ;  /* 0x0000000515057c24 */ /* 0x000fe2000f8e0202 */
[----:B------:R-:W3:Y:S01]  /*4a50*/  F2I.U32.TRUNC.NTZ R23, R23 ;  /* 0x0000001700177305 */ /* 0x000ee2000020f000 */
[----:B------:R-:W-:Y:S01]  /*4a60*/  IMAD.MOV.U32 R2, RZ, RZ, R18 ;  /* 0x000000ffff027224 */ /* 0x000fe200078e0012 */
[----:B------:R-:W-:-:S03]  /*4a70*/  ISETP.NE.AND.EX P0, PT, RZ, UR7, PT, P0 ;  /* 0x00000007ff007c0c */ /* 0x000fc6000bf05300 */
[----:B------:R-:W-:Y:S01]  /*4a80*/  IMAD.WIDE.U32 R2, R21, UR4, R2 ;  /* 0x0000000415027c25 */ /* 0x000fe2000f8e0002 */
[----:B------:R-:W-:-:S03]  /*4a90*/  ULDC UR4, c[0x0][0x618] ;  /* 0x0001860000047ab9 */ /* 0x000fc60000000800 */
[----:B------:R-:W-:Y:S02]  /*4aa0*/  IMAD.IADD R3, R3, 0x1, R5 ;  /* 0x0000000103037824 */ /* 0x000fe400078e0205 */
[----:B-1----:R-:W-:-:S03]  /*4ab0*/  IMAD.MOV R22, RZ, RZ, -R22 ;  /* 0x000000ffff167224 */ /* 0x002fc600078e0a16 */
[----:B------:R-:W-:Y:S01]  /*4ac0*/  SHF.R.U64 R21, R2, UR4, R3 ;  /* 0x0000000402157c19 */ /* 0x000fe20008001203 */
[----:B0-----:R-:W-:Y:S01]  /*4ad0*/  IMAD R15, R4, R22, R15 ;  /* 0x00000016040f7224 */ /* 0x001fe200078e020f */
[----:B------:R-:W-:Y:S01]  /*4ae0*/  SHF.R.U32.HI R2, RZ, UR4, R3 ;  /* 0x00000004ff027c19 */ /* 0x000fe20008011603 */
[----:B------:R-:W-:Y:S01]  /*4af0*/  ULDC UR4, c[0x0][0x608] ;  /* 0x0001820000047ab9 */ /* 0x000fe20000000800 */
[----:B---3--:R-:W-:Y:S02]  /*4b00*/  IMAD.MOV R4, RZ, RZ, -R23 ;  /* 0x000000ffff047224 */ /* 0x008fe400078e0a17 */
[--C-:B------:R-:W-:Y:S02]  /*4b10*/  SHF.R.U64 R22, R21, UR4, R2.reuse ;  /* 0x0000000415167c19 */ /* 0x100fe40008001202 */
[----:B------:R-:W-:Y:S01]  /*4b20*/  SHF.R.U32.HI R3, RZ, UR4, R2 ;  /* 0x00000004ff037c19 */ /* 0x000fe20008011602 */
[----:B------:R-:W-:Y:S01]  /*4b30*/  ULDC UR4, c[0x0][0x658] ;  /* 0x0001960000047ab9 */ /* 0x000fe20000000800 */
[----:B--2---:R-:W-:-:S02]  /*4b40*/  @P2 IMAD R15, R25, R4, R20 ;  /* 0x00000004190f2224 */ /* 0x004fc400078e0214 */
[--C-:B------:R-:W-:Y:S02]  /*4b50*/  SHF.R.U64 R20, R22, UR4, R3.reuse ;  /* 0x0000000416147c19 */ /* 0x100fe40008001203 */
[----:B------:R-:W-:-:S03]  /*4b60*/  SHF.R.U32.HI R23, RZ, UR4, R3 ;  /* 0x00000004ff177c19 */ /* 0x000fc60008011603 */
[----:B------:R-:W-:Y:S02]  /*4b70*/  IMAD.MOV.U32 R4, RZ, RZ, R20 ;  /* 0x000000ffff047224 */ /* 0x000fe400078e0014 */
[----:B------:R-:W-:Y:S01]  /*4b80*/  IMAD.MOV.U32 R3, RZ, RZ, R23 ;  /* 0x000000ffff037224 */ /* 0x000fe200078e0017 */
[----:B------:R-:W-:Y:S06]  /*4b90*/  @!P0 BRA `(.L_x_56) ;  /* 0x00000000002c8947 */ /* 0x000fec0003800000 */
        /* <DEDUP_REMOVED lines=9> */
[----:B------:R-:W-:-:S04]  /*4c30*/  IMAD.WIDE.U32.X R2, R23, UR7, R2, P1 ;  /* 0x0000000717027c25 */ /* 0x000fc800088e0402 */
[----:B------:R-:W-:-:S07]  /*4c40*/  IMAD.MOV.U32 R4, RZ, RZ, R2 ;  /* 0x000000ffff047224 */ /* 0x000fce00078e0002 */
.L_x_56:
[----:B------:R-:W-:Y:S01]  /*4c50*/  ULDC UR4, c[0x0][0x648] ;  /* 0x0001920000047ab9 */ /* 0x000fe20000000800 */
[----:B------:R-:W-:Y:S01]  /*4c60*/  LOP3.LUT R2, R22, UR29, RZ, 0xc0, !PT ;  /* 0x0000001d16027c12 */ /* 0x000fe2000f8ec0ff */
[----:B------:R-:W-:Y:S01]  /*4c70*/  ULDC UR5, c[0x0][0x610] ;  /* 0x0001840000057ab9 */ /* 0x000fe20000000800 */
[----:B------:R-:W-:Y:S01]  /*4c80*/  SHF.R.U64 R3, R4, UR4, R3 ;  /* 0x0000000404037c19 */ /* 0x000fe20008001203 */
[----:B------:R-:W-:Y:S01]  /*4c90*/  ULDC UR4, c[0x0][0x638] ;  /* 0x00018e0000047ab9 */ /* 0x000fe20000000800 */
[----:B------:R-:W-:-:S03]  /*4ca0*/  LOP3.LUT R21, R21, UR13, RZ, 0xc0, !PT ;  /* 0x0000000d15157c12 */ /* 0x000fc6000f8ec0ff */
[----:B------:R-:W-:Y:S02]  /*4cb0*/  IMAD.MOV R5, RZ, RZ, -R3 ;  /* 0x000000ffff057224 */ /* 0x000fe400078e0a03 */
[----:B------:R-:W-:Y:S02]  /*4cc0*/  IMAD R2, R3, UR21, R2 ;  /* 0x0000001503027c24 */ /* 0x000fe4000f8e0202 */
[----:B------:R-:W-:Y:S01]  /*4cd0*/  IMAD R20, R5, UR4, R20 ;  /* 0x0000000405147c24 */ /* 0x000fe2000f8e0214 */
[----:B------:R-:W-:Y:S01]  /*4ce0*/  ULDC UR4, c[0x0][0x600] ;  /* 0x0001800000047ab9 */ /* 0x000fe20000000800 */
[----:B------:R-:W-:Y:S02]  /*4cf0*/  IMAD R15, R2, UR5, R15 ;  /* 0x00000005020f7c24 */ /* 0x000fe4000f8e020f */
[----:B------:R-:W-:Y:S02]  /*4d00*/  IMAD R4, R20, UR4, R21 ;  /* 0x0000000414047c24 */ /* 0x000fe4000f8e0215 */
[----:B------:R-:W-:-:S02]  /*4d10*/  IMAD.MOV.U32 R2, RZ, RZ, 0x1 ;  /* 0x00000001ff027424 */ /* 0x000fc400078e00ff */
[----:B------:R-:W-:Y:S01]  /*4d20*/  IMAD.MOV.U32 R3, RZ, RZ, R14 ;  /* 0x000000ffff037224 */ /* 0x000fe200078e000e */
[----:B------:R-:W-:Y:S02]  /*4d30*/  SEL R20, R4, R15, !P2 ;  /* 0x0000000f04147207 */ /* 0x000fe40005000000 */
[----:B------:R-:W-:-:S07]  /*4d40*/  SEL R21, R15, R4, !P2 ;  /* 0x000000040f157207 */ /* 0x000fce0005000000 */
.L_x_54:
[----:B------:R-:W-:Y:S05]  /*4d50*/  BSYNC B1 ;  /* 0x0000000000017941 */ /* 0x000fea0003800000 */
.L_x_53:
[----:B------:R-:W-:-:S13]  /*4d60*/  LOP3.LUT P0, RZ, R2, 0xff, RZ, 0xc0, !PT ;  /* 0x000000ff02ff7812 */ /* 0x000fda000780c0ff */
[----:B------:R-:W-:Y:S05]  /*4d70*/  @P0 BRA `(.L_x_57) ;  /* 0xfffffff000b00947 */ /* 0x000fea000383ffff */
[----:B------:R-:W-:Y:S05]  /*4d80*/  BSYNC B0 ;  /* 0x0000000000007941 */ /* 0x000fea0003800000 */
.L_x_46:
[----:B------:R-:W-:-:S03]  /*4d90*/  UMOV UR4, 0xffffffff ;  /* 0xffffffff00047882 */ /* 0x000fc60000000000 */
[----:B------:R-:W-:Y:S05]  /*4da0*/  BRA.DIV UR4, `(.L_x_58) ;  /* 0x0000000204f07947 */ /* 0x000fea000b800000 */
[----:B------:R-:W-:-:S13]  /*4db0*/  ELECT P6, URZ, PT ;  /* 0x00000000003f782f */ /* 0x000fda00038c0000 */
.L_x_71:
[----:B------:R-:W-:Y:S04]  /*4dc0*/  BSSY B0, `(.L_x_59) ;  /* 0x0000022000007945 */ /* 0x000fe80003800000 */
[----:B------:R-:W-:Y:S05]  /*4dd0*/  @!P6 BRA `(.L_x_60) ;  /* 0x000000000080e947 */ /* 0x000fea0003800000 */
[----:B------:R-:W-:-:S04]  /*4de0*/  LOP3.LUT R16, R16, 0x2, RZ, 0xfc, !PT ;  /* 0x0000000210107812 */ /* 0x000fc800078efcff */
[----:B------:R-:W-:-:S13]  /*4df0*/  ISETP.NE.AND P0, PT, R16, 0x3, PT ;  /* 0x000000031000780c */ /* 0x000fda0003f05270 */
[----:B------:R-:W-:Y:S05]  /*4e00*/  @!P0 BRA `(.L_x_61) ;  /* 0x0000000000048947 */ /* 0x000fea0003800000 */
[----:B------:R-:W-:Y:S01]  /*4e10*/  BPT.TRAP 0x1 ;  /* 0x000000040000795c */ /* 0x000fe20000300000 */
.L_x_61:
[----:B------:R-:W0:Y:S01]  /*4e20*/  S2R R3, SR_CgaCtaId ;  /* 0x0000000000037919 */ /* 0x000e220000008800 */
[----:B------:R-:W-:Y:S02]  /*4e30*/  MOV R0, 0x400 ;  /* 0x0000040000007802 */ /* 0x000fe40000000f00 */
[----:B------:R-:W-:Y:S02]  /*4e40*/  SHF.L.U32 R2, R6, 0x1f, RZ ;  /* 0x0000001f06027819 */ /* 0x000fe400000006ff */
[----:B0-----:R-:W-:-:S05]  /*4e50*/  LEA R0, R3, R0, 0x18 ;  /* 0x0000000003007211 */ /* 0x001fca00078ec0ff */
[----:B------:R-:W-:-:S04]  /*4e60*/  VIADD R0, R0, 0x18 ;  /* 0x0000001800007836 */ /* 0x000fc80000000000 */
[C---:B------:R-:W-:Y:S02]  /*4e70*/  IMAD R9, R7.reuse, 0x8, R0 ;  /* 0x0000000807097824 */ /* 0x040fe400078e0200 */
[----:B------:R-:W-:Y:S02]  /*4e80*/  VIADD R7, R7, 0x1 ;  /* 0x0000000107077836 */ /* 0x000fe40000000000 */
[----:B------:R-:W0:Y:S03]  /*4e90*/  SYNCS.PHASECHK.TRANS64.TRYWAIT P0, [R9+URZ], R2 ;  /* 0x00000002090075a7 */ /* 0x000e26000800017f */
[----:B------:R-:W-:-:S04]  /*4ea0*/  ISETP.NE.AND P1, PT, R7, 0x3, PT ;  /* 0x000000030700780c */ /* 0x000fc80003f25270 */
[----:B------:R-:W-:Y:S02]  /*4eb0*/  SEL R3, RZ, 0x1, P1 ;  /* 0x00000001ff037807 */ /* 0x000fe40000800000 */
[----:B------:R-:W-:Y:S02]  /*4ec0*/  SEL R7, R7, RZ, P1 ;  /* 0x000000ff07077207 */ /* 0x000fe40000800000 */
[----:B------:R-:W-:-:S03]  /*4ed0*/  LOP3.LUT R11, R6, R3, RZ, 0x3c, !PT ;  /* 0x00000003060b7212 */ /* 0x000fc600078e3cff */
[----:B------:R-:W-:Y:S01]  /*4ee0*/  IMAD R6, R7, 0x8, R0 ;  /* 0x0000000807067824 */ /* 0x000fe200078e0200 */
[----:B------:R-:W-:Y:S01]  /*4ef0*/  SHF.L.U32 R5, R11, 0x1f, RZ ;  /* 0x0000001f0b057819 */ /* 0x000fe200000006ff */
[----:B0-----:R-:W-:Y:S06]  /*4f00*/  @!P0 BRA `(.L_x_62) ;  /* 0x0000000000b88947 */ /* 0x001fec0003800000 */
.L_x_72:
[----:B------:R-:W1:Y:S01]  /*4f10*/  SYNCS.PHASECHK.TRANS64.TRYWAIT P0, [R6+URZ], R5 ;  /* 0x00000005060075a7 */ /* 0x000e62000800017f */
[----:B0-----:R-:W-:-:S05]  /*4f20*/  VIADD R2, R7, 0x1 ;  /* 0x0000000107027836 */ /* 0x001fca0000000000 */
[----:B------:R-:W-:-:S04]  /*4f30*/  ISETP.NE.AND P1, PT, R2, 0x3, PT ;  /* 0x000000030200780c */ /* 0x000fc80003f25270 */
[----:B------:R-:W-:Y:S02]  /*4f40*/  SEL R4, RZ, 0x1, P1 ;  /* 0x00000001ff047807 */ /* 0x000fe40000800000 */
[----:B------:R-:W-:Y:S02]  /*4f50*/  SEL R3, R2, RZ, P1 ;  /* 0x000000ff02037207 */ /* 0x000fe40000800000 */
[----:B------:R-:W-:Y:S01]  /*4f60*/  LOP3.LUT R4, R11, R4, RZ, 0x3c, !PT ;  /* 0x000000040b047212 */ /* 0x000fe200078e3cff */
[----:B-1----:R-:W-:Y:S06]  /*4f70*/  @!P0 BRA `(.L_x_63) ;  /* 0x0000000000b08947 */ /* 0x002fec0003800000 */
.L_x_73:
[----:B------:R-:W-:Y:S01]  /*4f80*/  IMAD R3, R3, 0x8, R0 ;  /* 0x0000000803037824 */ /* 0x000fe200078e0200 */
[----:B------:R-:W-:-:S07]  /*4f90*/  SHF.L.U32 R0, R4, 0x1f, RZ ;  /* 0x0000001f04007819 */ /* 0x000fce00000006ff */
.L_x_64:
[----:B-1----:R1:W2:Y:S02]  /*4fa0*/  SYNCS.PHASECHK.TRANS64.TRYWAIT P0, [R3+URZ], R0 ;  /* 0x00000000030075a7 */ /* 0x0022a4000800017f */
[----:B--2---:R-:W-:Y:S05]  /*4fb0*/  @!P0 NANOSLEEP.SYNCS 0x989680 ;  /* 0x009896800000895d */ /* 0x004fea0003900000 */
[----:B------:R-:W2:Y:S02]  /*4fc0*/  @!P0 SYNCS.PHASECHK.TRANS64 P0, [R3+URZ], R0 ;  /* 0x00000000030085a7 */ /* 0x000ea4000800007f */
[----:B--2---:R-:W-:Y:S05]  /*4fd0*/  @!P0 BRA `(.L_x_64) ;  /* 0xfffffffc00f08947 */ /* 0x004fea000383ffff */
.L_x_60:
[----:B------:R-:W-:Y:S05]  /*4fe0*/  BSYNC B0 ;  /* 0x0000000000007941 */ /* 0x000fea0003800000 */
.L_x_59:
[----:B------:R-:W-:Y:S05]  /*4ff0*/  EXIT ;  /* 0x000000000000794d */ /* 0x000fea0003800000 */
.L_x_21:
[----:B-1----:R1:W2:Y:S02]  /*5000*/  SYNCS.PHASECHK.TRANS64.TRYWAIT P1, [R3+URZ], R0 ;  /* 0x00000000030075a7 */ /* 0x0022a4000802017f */
[----:B--2---:R-:W-:Y:S05]  /*5010*/  @!P1 NANOSLEEP.SYNCS 0x989680 ;  /* 0x009896800000995d */ /* 0x004fea0003900000 */
[----:B------:R-:W2:Y:S02]  /*5020*/  @!P1 SYNCS.PHASECHK.TRANS64 P1, [R3+URZ], R0 ;  /* 0x00000000030095a7 */ /* 0x000ea4000802007f */
[----:B--2---:R-:W-:Y:S05]  /*5030*/  @!P1 BRA `(.L_x_21) ;  /* 0xfffffffc00f09947 */ /* 0x004fea000383ffff */
[----:B------:R-:W-:Y:S05]  /*5040*/  BRA `(.L_x_20) ;  /* 0xffffffc400c87947 */ /* 0x000fea000383ffff */
.L_x_26:
[----:B-1----:R1:W2:Y:S02]  /*5050*/  SYNCS.PHASECHK.TRANS64.TRYWAIT P1, [R4+URZ], R3 ;  /* 0x00000003040075a7 */ /* 0x0022a4000802017f */
[----:B--2---:R-:W-:Y:S05]  /*5060*/  @!P1 NANOSLEEP.SYNCS 0x989680 ;  /* 0x009896800000995d */ /* 0x004fea0003900000 */
[----:B------:R-:W2:Y:S02]  /*5070*/  @!P1 SYNCS.PHASECHK.TRANS64 P1, [R4+URZ], R3 ;  /* 0x00000003040095a7 */ /* 0x000ea4000802007f */
[----:B--2---:R-:W-:Y:S05]  /*5080*/  @!P1 BRA `(.L_x_26) ;  /* 0xfffffffc00f09947 */ /* 0x004fea000383ffff */
[----:B------:R-:W-:Y:S05]  /*5090*/  BRA `(.L_x_25) ;  /* 0xffffffcc00f07947 */ /* 0x000fea000383ffff */
.L_x_47:
[----:B------:R-:W-:Y:S01]  /*50a0*/  BSSY B1, `(.L_x_65) ;  /* 0x0000006000017945 */ /* 0x000fe20003800000 */
[----:B------:R-:W-:-:S07]  /*50b0*/  IMAD.MOV.U32 R15, RZ, RZ, -0x1 ;  /* 0xffffffffff0f7424 */ /* 0x000fce00078e00ff */
[----:B------:R-:W-:Y:S05]  /*50c0*/  WARPSYNC.COLLECTIVE R15, `(.L_x_66) ;  /* 0x000000000f0c7348 */ /* 0x000fea0003c00000 */
[----:B------:R-:W-:Y:S02]  /*50d0*/  ELECT P6, UR62, PT ;  /* 0x00000000003e782f */ /* 0x000fe400038c0000 */
[----:B------:R-:W-:Y:S01]  /*50e0*/  MOV R14, UR62 ;  /* 0x0000003e000e7c02 */ /* 0x000fe20008000f00 */
[----:B------:R-:W-:Y:S10]  /*50f0*/  ENDCOLLECTIVE ;  /* 0x000000000000791b */ /* 0x000ff40003800000 */
.L_x_66:
[----:B------:R-:W-:Y:S05]  /*5100*/  BSYNC B1 ;  /* 0x0000000000017941 */ /* 0x000fea0003800000 */
.L_x_65:
[----:B------:R-:W-:Y:S05]  /*5110*/  BRA `(.L_x_67) ;  /* 0xffffffec00d47947 */ /* 0x000fea000383ffff */
.L_x_50:
[----:B-1----:R1:W2:Y:S02]  /*5120*/  SYNCS.PHASECHK.TRANS64.TRYWAIT P0, [R23+URZ+0x18], R14 ;  /* 0x0000180e170075a7 */ /* 0x0022a4000800017f */
[----:B--2---:R-:W-:Y:S05]  /*5130*/  @!P0 NANOSLEEP.SYNCS 0x989680 ;  /* 0x009896800000895d */ /* 0x004fea0003900000 */
[----:B------:R-:W2:Y:S02]  /*5140*/  @!P0 SYNCS.PHASECHK.TRANS64 P0, [R23+URZ+0x18], R14 ;  /* 0x0000180e170085a7 */ /* 0x000ea4000800007f */
[----:B--2---:R-:W-:Y:S05]  /*5150*/  @!P0 BRA `(.L_x_50) ;  /* 0xfffffffc00f08947 */ /* 0x004fea000383ffff */
[----:B------:R-:W-:Y:S05]  /*5160*/  BRA `(.L_x_68) ;  /* 0xfffffff0000c7947 */ /* 0x000fea000383ffff */
.L_x_58:
[----:B------:R-:W-:Y:S01]  /*5170*/  BSSY B0, `(.L_x_69) ;  /* 0x0000006000007945 */ /* 0x000fe20003800000 */
[----:B------:R-:W-:-:S07]  /*5180*/  IMAD.MOV.U32 R15, RZ, RZ, -0x1 ;  /* 0xffffffffff0f7424 */ /* 0x000fce00078e00ff */
[----:B------:R-:W-:Y:S05]  /*5190*/  WARPSYNC.COLLECTIVE R15, `(.L_x_70) ;  /* 0x000000000f0c7348 */ /* 0x000fea0003c00000 */
[----:B------:R-:W-:Y:S02]  /*51a0*/  ELECT P6, UR62, PT ;  /* 0x00000000003e782f */ /* 0x000fe400038c0000 */
[----:B------:R-:W-:Y:S01]  /*51b0*/  MOV R14, UR62 ;  /* 0x0000003e000e7c02 */ /* 0x000fe20008000f00 */
[----:B------:R-:W-:Y:S10]  /*51c0*/  ENDCOLLECTIVE ;  /* 0x000000000000791b */ /* 0x000ff40003800000 */
.L_x_70:
[----:B------:R-:W-:Y:S05]  /*51d0*/  BSYNC B0 ;  /* 0x0000000000007941 */ /* 0x000fea0003800000 */
.L_x_69:
[----:B------:R-:W-:Y:S05]  /*51e0*/  BRA `(.L_x_71) ;  /* 0xfffffff800f47947 */ /* 0x000fea000383ffff */
.L_x_62:
[----:B0-----:R0:W1:Y:S02]  /*51f0*/  SYNCS.PHASECHK.TRANS64.TRYWAIT P0, [R9+URZ], R2 ;  /* 0x00000002090075a7 */ /* 0x001064000800017f */
[----:B-1----:R-:W-:Y:S05]  /*5200*/  @!P0 NANOSLEEP.SYNCS 0x989680 ;  /* 0x009896800000895d */ /* 0x002fea0003900000 */
[----:B------:R-:W1:Y:S02]  /*5210*/  @!P0 SYNCS.PHASECHK.TRANS64 P0, [R9+URZ], R2 ;  /* 0x00000002090085a7 */ /* 0x000e64000800007f */
[----:B-1----:R-:W-:Y:S05]  /*5220*/  @!P0 BRA `(.L_x_62) ;  /* 0xfffffffc00f08947 */ /* 0x002fea000383ffff */
[----:B------:R-:W-:Y:S05]  /*5230*/  BRA `(.L_x_72) ;  /* 0xfffffffc00347947 */ /* 0x000fea000383ffff */
.L_x_63:
[----:B0-----:R0:W1:Y:S02]  /*5240*/  SYNCS.PHASECHK.TRANS64.TRYWAIT P0, [R6+URZ], R5 ;  /* 0x00000005060075a7 */ /* 0x001064000800017f */
[----:B-1----:R-:W-:Y:S05]  /*5250*/  @!P0 NANOSLEEP.SYNCS 0x989680 ;  /* 0x009896800000895d */ /* 0x002fea0003900000 */
[----:B------:R-:W1:Y:S02]  /*5260*/  @!P0 SYNCS.PHASECHK.TRANS64 P0, [R6+URZ], R5 ;  /* 0x00000005060085a7 */ /* 0x000e64000800007f */
[----:B-1----:R-:W-:Y:S05]  /*5270*/  @!P0 BRA `(.L_x_63) ;  /* 0xfffffffc00f08947 */ /* 0x002fea000383ffff */
[----:B------:R-:W-:Y:S05]  /*5280*/  BRA `(.L_x_73) ;  /* 0xfffffffc003c7947 */ /* 0x000fea000383ffff */
.L_x_74:
[----:B------:R-:W-:-:S00]  /*5290*/  BRA `(.L_x_74) ;  /* 0xfffffffc00fc7947 */ /* 0x000fc0000383ffff */
[----:B------:R-:W-:-:S00]  /*52a0*/  NOP ;  /* 0x0000000000007918 */ /* 0x000fc00000000000 */
        /* <DEDUP_REMOVED lines=13> */
.L_x_75:


//--------------------- .nv.global.init           --------------------------
	.section	.nv.global.init,"aw",@progbits
.nv.global.init:
	.type		$str$22,@object
	.size		$str$22,($str$23 - $str$22)
$str$22:
        /*0000*/ 	.byte	0x6b, 0x5f, 0x74, 0x69, 0x6c, 0x65, 0x5f, 0x63, 0x6f, 0x75, 0x6e, 0x74, 0x20, 0x3e, 0x3d, 0x20
        /*0010*/ 	.byte	0x31, 0x00
	.type		$str$23,@object
	.size		$str$23,(__unnamed_1 - $str$23)
$str$23:
        /*0012*/ 	.byte	0x2f, 0x74, 0x6d, 0x70, 0x2f, 0x63, 0x75, 0x74, 0x6c, 0x61, 0x73, 0x73, 0x5f, 0x73, 0x77, 0x65
        /*0022*/ 	.byte	0x65, 0x70, 0x5f, 0x73, 0x72, 0x63, 0x2f, 0x69, 0x6e, 0x63, 0x6c, 0x75, 0x64, 0x65, 0x2f, 0x63
        /*0032*/ 	.byte	0x75, 0x74, 0x6c, 0x61, 0x73, 0x73, 0x2f, 0x67, 0x65, 0x6d, 0x6d, 0x2f, 0x63, 0x6f, 0x6c, 0x6c
        /*0042*/ 	.byte	0x65, 0x63, 0x74, 0x69, 0x76, 0x65, 0x2f, 0x73, 0x6d, 0x39, 0x30, 0x5f, 0x6d, 0x6d, 0x61, 0x5f
        /*0052*/ 	.byte	0x74, 0x6d, 0x61, 0x5f, 0x67, 0x6d, 0x6d, 0x61, 0x5f, 0x73, 0x73, 0x5f, 0x77, 0x61, 0x72, 0x70
        /*0062*/ 	.byte	0x73, 0x70, 0x65, 0x63, 0x69, 0x61, 0x6c, 0x69, 0x7a, 0x65, 0x64, 0x2e, 0x68, 0x70, 0x70, 0x00
	.type		__unnamed_1,@object
	.size		__unnamed_1,(.L_0 - __unnamed_1)
__unnamed_1:
        /*0072*/ 	.byte	0x76, 0x6f, 0x69, 0x64, 0x20, 0x63, 0x75, 0x74, 0x6c, 0x61, 0x73, 0x73, 0x3a, 0x3a, 0x67, 0x65
        /* <DEDUP_REMOVED lines=180> */
        /*0bc2*/ 	.byte	0x69, 0x64, 0x65, 0x6e, 0x74, 0x69, 0x74, 0x79, 0x5d, 0x00
.L_0:


//--------------------- .nv.shared._ZN7cutlass13device_kernelINS_4gemm6kernel13GemmUniversalIN4cute5tupleIJiiiiEEENS1_10collective13CollectiveMmaINS1_34MainloopSm90TmaGmmaWarpSpecializedILi3ENS5_IJNS4_1CILi2EEENSA_ILi1EEESC_EEENS1_35KernelTmaWarpSpecializedCooperativeEEENS5_IJNSA_ILi128EEENSA_ILi8EEENSA_ILi256EEEEEENS_10bfloat16_tENS5_IJlSC_lEEESK_SL_NS4_8TiledMMAINS4_8MMA_AtomIJNS4_4SM904GMMA26MMA_64x8x16_F32BF16BF16_SSILNSP_5MajorE0ELSR_0ELNSP_7ScaleInE1ELSS_1EEEEEENS4_6LayoutISD_NS5_IJSC_NSA_ILi0EEESW_EEEEENS5_IJNS4_10UnderscoreESZ_SZ_EEEEENS4_13SM90_TMA_LOADENS4_14ComposedLayoutINS4_7SwizzleILi3ELi4ELi3EEENS4_18smem_ptr_flag_bitsILi16EEENSV_INS5_IJSH_NSA_ILi64EEEEEENS5_IJS18_SC_EEEEEEEvNS4_8identityENS4_23SM90_TMA_LOAD_MULTICASTES1C_vS1D_EENS_8epilogue10collective6detail29Sm90TmaWarpSpecializedAdapterINS1H_15DefaultEpilogueISK_SL_SL_NS1G_6thread17LinearCombinationISK_Li1EffLNS1L_9ScaleType4KindE0ELNS_15FloatRoundStyleE2ESK_EENS1_15EpilogueDefaultEEEEEvvEEEEvNT_6ParamsE --------------------------
	.section	.nv.shared._ZN7cutlass13device_kernelINS_4gemm6kernel13GemmUniversalIN4cute5tupleIJiiiiEEENS1_10collective13CollectiveMmaINS1_34MainloopSm90TmaGmmaWarpSpecializedILi3ENS5_IJNS4_1CILi2EEENSA_ILi1EEESC_EEENS1_35KernelTmaWarpSpecializedCooperativeEEENS5_IJNSA_ILi128EEENSA_ILi8EEENSA_ILi256EEEEEENS_10bfloat16_tENS5_IJlSC_lEEESK_SL_NS4_8TiledMMAINS4_8MMA_AtomIJNS4_4SM904GMMA26MMA_64x8x16_F32BF16BF16_SSILNSP_5MajorE0ELSR_0ELNSP_7ScaleInE1ELSS_1EEEEEENS4_6LayoutISD_NS5_IJSC_NSA_ILi0EEESW_EEEEENS5_IJNS4_10UnderscoreESZ_SZ_EEEEENS4_13SM90_TMA_LOADENS4_14ComposedLayoutINS4_7SwizzleILi3ELi4ELi3EEENS4_18smem_ptr_flag_bitsILi16EEENSV_INS5_IJSH_NSA_ILi64EEEEEENS5_IJS18_SC_EEEEEEEvNS4_8identityENS4_23SM90_TMA_LOAD_MULTICASTES1C_vS1D_EENS_8epilogue10collective6detail29Sm90TmaWarpSpecializedAdapterINS1H_15DefaultEpilogueISK_SL_SL_NS1G_6thread17LinearCombinationISK_Li1EffLNS1L_9ScaleType4KindE0ELNS_15FloatRoundStyleE2ESK_EENS1_15EpilogueDefaultEEEEEvvEEEEvNT_6ParamsE,"aw",@nobits
	.sectionflags	@""
	.align	16
	.zero		1024


//--------------------- .nv.shared.reserved.0     --------------------------
	.section	.nv.shared.reserved.0,"aw",@nobits
	.weak		__nv_reservedSMEM_offset_0_alias
	.size		__nv_reservedSMEM_offset_0_alias, 0, 0
	.other		__nv_reservedSMEM_offset_0_alias,@"STO_CUDA_RESERVED_SHARED STV_DEFAULT"
__nv_reservedSMEM_offset_0_alias:
	.zero		0


//--------------------- .nv.global                --------------------------
	.section	.nv.global,"aw",@nobits
.nv.global:
	.type		_ZN40_INTERNAL_3724b7f0_4_k_cu_388258c5_138484cute1_E,@object
	.size		_ZN40_INTERNAL_3724b7f0_4_k_cu_388258c5_138484cute1_E,(_ZN40_INTERNAL_3724b7f0_4_k_cu_388258c5_138484cuda3std3__45__cpo6cbeginE - _ZN40_INTERNAL_3724b7f0_4_k_cu_388258c5_138484cute1_E)
_ZN40_INTERNAL_3724b7f0_4_k_cu_388258c5_138484cute1_E:
	.zero		1
	.type		_ZN40_INTERNAL_3724b7f0_4_k_cu_388258c5_138484cuda3std3__45__cpo6cbeginE,@object
	.size		_ZN40_INTERNAL_3724b7f0_4_k_cu_388258c5_138484cuda3std3__45__cpo6cbeginE,(_ZN40_INTERNAL_3724b7f0_4_k_cu_388258c5_138484cuda3std3__48in_placeE - _ZN40_INTERNAL_3724b7f0_4_k_cu_388258c5_138484cuda3std3__45__cpo6cbeginE)
_ZN40_INTERNAL_3724b7f0_4_k_cu_388258c5_138484cuda3std3__45__cpo6cbeginE:
	.zero		1
	.type		_ZN40_INTERNAL_3724b7f0_4_k_cu_388258c5_138484cuda3std3__48in_placeE,@object
	.size		_ZN40_INTERNAL_3724b7f0_4_k_cu_388258c5_138484cuda3std3__48in_placeE,(_ZN40_INTERNAL_3724b7f0_4_k_cu_388258c5_138484cuda3std6ranges3__45__cpo9iter_moveE - _ZN40_INTERNAL_3724b7f0_4_k_cu_388258c5_138484cuda3std3__48in_placeE)
_ZN40_INTERNAL_3724b7f0_4_k_cu_388258c5_138484cuda3std3__48in_placeE:
	.zero		1
	.type		_ZN40_INTERNAL_3724b7f0_4_k_cu_388258c5_138484cuda3std6ranges3__45__cpo9iter_moveE,@object
	.size		_ZN40_INTERNAL_3724b7f0_4_k_cu_388258c5_138484cuda3std6ranges3__45__cpo9iter_moveE,(_ZN40_INTERNAL_3724b7f0_4_k_cu_388258c5_138484cuda3std3__45__cpo5beginE - _ZN40_INTERNAL_3724b7f0_4_k_cu_388258c5_138484cuda3std6ranges3__45__cpo9iter_moveE)
_ZN40_INTERNAL_3724b7f0_4_k_cu_388258c5_138484cuda3std6ranges3__45__cpo9iter_moveE:
	.zero		1
	.type		_ZN40_INTERNAL_3724b7f0_4_k_cu_388258c5_138484cuda3std3__45__cpo5beginE,@object
	.size		_ZN40_INTERNAL_3724b7f0_4_k_cu_388258c5_138484cuda3std3__45__cpo5beginE,(_ZN40_INTERNAL_3724b7f0_4_k_cu_388258c5_138484cuda3std3__442_GLOBAL__N__3724b7f0_4_k_cu_388258c5_138486ignoreE - _ZN40_INTERNAL_3724b7f0_4_k_cu_388258c5_138484cuda3std3__45__cpo5beginE)
_ZN40_INTERNAL_3724b7f0_4_k_cu_388258c5_138484cuda3std3__45__cpo5beginE:
	.zero		1
	.type		_ZN40_INTERNAL_3724b7f0_4_k_cu_388258c5_138484cuda3std3__442_GLOBAL__N__3724b7f0_4_k_cu_388258c5_138486ignoreE,@object
	.size		_ZN40_INTERNAL_3724b7f0_4_k_cu_388258c5_138484cuda3std3__442_GLOBAL__N__3724b7f0_4_k_cu_388258c5_138486ignoreE,(_ZN40_INTERNAL_3724b7f0_4_k_cu_388258c5_138484cute7productE - _ZN40_INTERNAL_3724b7f0_4_k_cu_388258c5_138484cuda3std3__442_GLOBAL__N__3724b7f0_4_k_cu_388258c5_138486ignoreE)
_ZN40_INTERNAL_3724b7f0_4_k_cu_388258c5_138484cuda3std3__442_GLOBAL__N__3724b7f0_4_k_cu_388258c5_138486ignoreE:
	.zero		1
	.type		_ZN40_INTERNAL_3724b7f0_4_k_cu_388258c5_138484cute7productE,@object
	.size		_ZN40_INTERNAL_3724b7f0_4_k_cu_388258c5_138484cute7productE,(_ZN40_INTERNAL_3724b7f0_4_k_cu_388258c5_138484cuda3std3__45__cpo3endE - _ZN40_INTERNAL_3724b7f0_4_k_cu_388258c5_138484cute7productE)
_ZN40_INTERNAL_3724b7f0_4_k_cu_388258c5_138484cute7productE:
	.zero		1
	.type		_ZN40_INTERNAL_3724b7f0_4_k_cu_388258c5_138484cuda3std3__45__cpo3endE,@object
	.size		_ZN40_INTERNAL_3724b7f0_4_k_cu_388258c5_138484cuda3std3__45__cpo3endE,(_ZN40_INTERNAL_3724b7f0_4_k_cu_388258c5_138484cuda3std3__419piecewise_constructE - _ZN40_INTERNAL_3724b7f0_4_k_cu_388258c5_138484cuda3std3__45__cpo3endE)
_ZN40_INTERNAL_3724b7f0_4_k_cu_388258c5_138484cuda3std3__45__cpo3endE:
	.zero		1
	.type		_ZN40_INTERNAL_3724b7f0_4_k_cu_388258c5_138484cuda3std3__419piecewise_constructE,@object
	.size		_ZN40_INTERNAL_3724b7f0_4_k_cu_388258c5_138484cuda3std3__419piecewise_constructE,(_ZN40_INTERNAL_3724b7f0_4_k_cu_388258c5_138484cuda3std3__45__cpo4cendE - _ZN40_INTERNAL_3724b7f0_4_k_cu_388258c5_138484cuda3std3__419piecewise_constructE)
_ZN40_INTERNAL_3724b7f0_4_k_cu_388258c5_138484cuda3std3__419piecewise_constructE:
	.zero		1
	.type		_ZN40_INTERNAL_3724b7f0_4_k_cu_388258c5_138484cuda3std3__45__cpo4cendE,@object
	.size		_ZN40_INTERNAL_3724b7f0_4_k_cu_388258c5_138484cuda3std3__45__cpo4cendE,(_ZN40_INTERNAL_3724b7f0_4_k_cu_388258c5_138484cuda3std6ranges3__45__cpo4swapE - _ZN40_INTERNAL_3724b7f0_4_k_cu_388258c5_138484cuda3std3__45__cpo4cendE)
_ZN40_INTERNAL_3724b7f0_4_k_cu_388258c5_138484cuda3std3__45__cpo4cendE:
	.zero		1
	.type		_ZN40_INTERNAL_3724b7f0_4_k_cu_388258c5_138484cuda3std6ranges3__45__cpo4swapE,@object
	.size		_ZN40_INTERNAL_3724b7f0_4_k_cu_388258c5_138484cuda3std6ranges3__45__cpo4swapE,(.L_8 - _ZN40_INTERNAL_3724b7f0_4_k_cu_388258c5_138484cuda3std6ranges3__45__cpo4swapE)
_ZN40_INTERNAL_3724b7f0_4_k_cu_388258c5_138484cuda3std6ranges3__45__cpo4swapE:
	.zero		1
.L_8:


//--------------------- .nv.constant0._ZN7cutlass13device_kernelINS_4gemm6kernel13GemmUniversalIN4cute5tupleIJiiiiEEENS1_10collective13CollectiveMmaINS1_34MainloopSm90TmaGmmaWarpSpecializedILi3ENS5_IJNS4_1CILi2EEENSA_ILi1EEESC_EEENS1_35KernelTmaWarpSpecializedCooperativeEEENS5_IJNSA_ILi128EEENSA_ILi8EEENSA_ILi256EEEEEENS_10bfloat16_tENS5_IJlSC_lEEESK_SL_NS4_8TiledMMAINS4_8MMA_AtomIJNS4_4SM904GMMA26MMA_64x8x16_F32BF16BF16_SSILNSP_5MajorE0ELSR_0ELNSP_7ScaleInE1ELSS_1EEEEEENS4_6LayoutISD_NS5_IJSC_NSA_ILi0EEESW_EEEEENS5_IJNS4_10UnderscoreESZ_SZ_EEEEENS4_13SM90_TMA_LOADENS4_14ComposedLayoutINS4_7SwizzleILi3ELi4ELi3EEENS4_18smem_ptr_flag_bitsILi16EEENSV_INS5_IJSH_NSA_ILi64EEEEEENS5_IJS18_SC_EEEEEEEvNS4_8identityENS4_23SM90_TMA_LOAD_MULTICASTES1C_vS1D_EENS_8epilogue10collective6detail29Sm90TmaWarpSpecializedAdapterINS1H_15DefaultEpilogueISK_SL_SL_NS1G_6thread17LinearCombinationISK_Li1EffLNS1L_9ScaleType4KindE0ELNS_15FloatRoundStyleE2ESK_EENS1_15EpilogueDefaultEEEEEvvEEEEvNT_6ParamsE --------------------------
	.section	.nv.constant0._ZN7cutlass13device_kernelINS_4gemm6kernel13GemmUniversalIN4cute5tupleIJiiiiEEENS1_10collective13CollectiveMmaINS1_34MainloopSm90TmaGmmaWarpSpecializedILi3ENS5_IJNS4_1CILi2EEENSA_ILi1EEESC_EEENS1_35KernelTmaWarpSpecializedCooperativeEEENS5_IJNSA_ILi128EEENSA_ILi8EEENSA_ILi256EEEEEENS_10bfloat16_tENS5_IJlSC_lEEESK_SL_NS4_8TiledMMAINS4_8MMA_AtomIJNS4_4SM904GMMA26MMA_64x8x16_F32BF16BF16_SSILNSP_5MajorE0ELSR_0ELNSP_7ScaleInE1ELSS_1EEEEEENS4_6LayoutISD_NS5_IJSC_NSA_ILi0EEESW_EEEEENS5_IJNS4_10UnderscoreESZ_SZ_EEEEENS4_13SM90_TMA_LOADENS4_14ComposedLayoutINS4_7SwizzleILi3ELi4ELi3EEENS4_18smem_ptr_flag_bitsILi16EEENSV_INS5_IJSH_NSA_ILi64EEEEEENS5_IJS18_SC_EEEEEEEvNS4_8identityENS4_23SM90_TMA_LOAD_MULTICASTES1C_vS1D_EENS_8epilogue10collective6detail29Sm90TmaWarpSpecializedAdapterINS1H_15DefaultEpilogueISK_SL_SL_NS1G_6thread17LinearCombinationISK_Li1EffLNS1L_9ScaleType4KindE0ELNS_15FloatRoundStyleE2ESK_EENS1_15EpilogueDefaultEEEEEvvEEEEvNT_6ParamsE,"a",@progbits
	.sectionflags	@""
	.align	4
.nv.constant0._ZN7cutlass13device_kernelINS_4gemm6kernel13GemmUniversalIN4cute5tupleIJiiiiEEENS1_10collective13CollectiveMmaINS1_34MainloopSm90TmaGmmaWarpSpecializedILi3ENS5_IJNS4_1CILi2EEENSA_ILi1EEESC_EEENS1_35KernelTmaWarpSpecializedCooperativeEEENS5_IJNSA_ILi128EEENSA_ILi8EEENSA_ILi256EEEEEENS_10bfloat16_tENS5_IJlSC_lEEESK_SL_NS4_8TiledMMAINS4_8MMA_AtomIJNS4_4SM904GMMA26MMA_64x8x16_F32BF16BF16_SSILNSP_5MajorE0ELSR_0ELNSP_7ScaleInE1ELSS_1EEEEEENS4_6LayoutISD_NS5_IJSC_NSA_ILi0EEESW_EEEEENS5_IJNS4_10UnderscoreESZ_SZ_EEEEENS4_13SM90_TMA_LOADENS4_14ComposedLayoutINS4_7SwizzleILi3ELi4ELi3EEENS4_18smem_ptr_flag_bitsILi16EEENSV_INS5_IJSH_NSA_ILi64EEEEEENS5_IJS18_SC_EEEEEEEvNS4_8identityENS4_23SM90_TMA_LOAD_MULTICASTES1C_vS1D_EENS_8epilogue10collective6detail29Sm90TmaWarpSpecializedAdapterINS1H_15DefaultEpilogueISK_SL_SL_NS1G_6thread17LinearCombinationISK_Li1EffLNS1L_9ScaleType4KindE0ELNS_15FloatRoundStyleE2ESK_EENS1_15EpilogueDefaultEEEEEvvEEEEvNT_6ParamsE:
	.zero		1664


//--------------------- SYMBOLS --------------------------

	.type		.nv.reservedSmem.offset0,@object
	.size		.nv.reservedSmem.offset0,0x4
	.type		__assertfail,@function
